//
// Generated by NVIDIA NVVM Compiler
//
// Compiler Build ID: CL-36424714
// Cuda compilation tools, release 13.0, V13.0.88
// Based on NVVM 20.0.0
//

.version 9.0
.target sm_100
.address_size 64

	// .globl	_Z14shallow2d_fluxPfS_PKfii

.visible .entry _Z14shallow2d_fluxPfS_PKfii(
	.param .u64 .ptr .align 1 _Z14shallow2d_fluxPfS_PKfii_param_0,
	.param .u64 .ptr .align 1 _Z14shallow2d_fluxPfS_PKfii_param_1,
	.param .u64 .ptr .align 1 _Z14shallow2d_fluxPfS_PKfii_param_2,
	.param .u32 _Z14shallow2d_fluxPfS_PKfii_param_3,
	.param .u32 _Z14shallow2d_fluxPfS_PKfii_param_4
)
{
	.reg .pred 	%p<3>;
	.reg .b32 	%r<13>;
	.reg .b32 	%f<13>;
	.reg .b64 	%rd<26>;

	ld.param.u64 	%rd6, [_Z14shallow2d_fluxPfS_PKfii_param_0];
	ld.param.u64 	%rd7, [_Z14shallow2d_fluxPfS_PKfii_param_1];
	ld.param.u64 	%rd8, [_Z14shallow2d_fluxPfS_PKfii_param_2];
	ld.param.u32 	%r7, [_Z14shallow2d_fluxPfS_PKfii_param_3];
	ld.param.u32 	%r8, [_Z14shallow2d_fluxPfS_PKfii_param_4];
	shl.b32 	%r1, %r8, 1;
	mov.u32 	%r9, %ctaid.x;
	mov.u32 	%r2, %ntid.x;
	mov.u32 	%r10, %tid.x;
	mad.lo.s32 	%r12, %r9, %r2, %r10;
	setp.ge.s32 	%p1, %r12, %r7;
	@%p1 bra 	$L__BB0_3;
	cvta.to.global.u64 	%rd1, %rd8;
	cvt.s64.s32 	%rd2, %r8;
	cvt.s64.s32 	%rd3, %r1;
	mov.u32 	%r11, %nctaid.x;
	mul.lo.s32 	%r4, %r2, %r11;
	cvta.to.global.u64 	%rd4, %rd6;
	cvta.to.global.u64 	%rd5, %rd7;
	shl.b64 	%rd20, %rd2, 2;
$L__BB0_2:
	cvt.s64.s32 	%rd9, %r12;
	add.s64 	%rd10, %rd9, %rd2;
	shl.b64 	%rd11, %rd10, 2;
	add.s64 	%rd12, %rd1, %rd11;
	ld.global.f32 	%f1, [%rd12];
	mul.wide.s32 	%rd13, %r12, 4;
	add.s64 	%rd14, %rd4, %rd13;
	st.global.f32 	[%rd14], %f1;
	add.s64 	%rd15, %rd9, %rd3;
	shl.b64 	%rd16, %rd15, 2;
	add.s64 	%rd17, %rd1, %rd16;
	ld.global.f32 	%f2, [%rd17];
	add.s64 	%rd18, %rd5, %rd13;
	st.global.f32 	[%rd18], %f2;
	add.s64 	%rd19, %rd1, %rd13;
	ld.global.f32 	%f3, [%rd19];
	rcp.rn.f32 	%f4, %f3;
	mul.f32 	%f5, %f1, %f1;
	mul.f32 	%f6, %f3, 0f409CCCCD;
	mul.f32 	%f7, %f3, %f6;
	fma.rn.f32 	%f8, %f4, %f5, %f7;
	add.s64 	%rd21, %rd14, %rd20;
	st.global.f32 	[%rd21], %f8;
	mul.f32 	%f9, %f2, %f1;
	mul.f32 	%f10, %f4, %f9;
	shl.b64 	%rd22, %rd3, 2;
	add.s64 	%rd23, %rd14, %rd22;
	st.global.f32 	[%rd23], %f10;
	add.s64 	%rd24, %rd18, %rd20;
	st.global.f32 	[%rd24], %f10;
	mul.f32 	%f11, %f2, %f2;
	fma.rn.f32 	%f12, %f11, %f4, %f7;
	add.s64 	%rd25, %rd18, %rd22;
	st.global.f32 	[%rd25], %f12;
	add.s32 	%r12, %r12, %r4;
	setp.lt.s32 	%p2, %r12, %r7;
	@%p2 bra 	$L__BB0_2;
$L__BB0_3:
	ret;

}
	// .globl	_Z15shallow2d_speedPfPKfii
.visible .entry _Z15shallow2d_speedPfPKfii(
	.param .u64 .ptr .align 1 _Z15shallow2d_speedPfPKfii_param_0,
	.param .u64 .ptr .align 1 _Z15shallow2d_speedPfPKfii_param_1,
	.param .u32 _Z15shallow2d_speedPfPKfii_param_2,
	.param .u32 _Z15shallow2d_speedPfPKfii_param_3
)
{
	.reg .pred 	%p<17>;
	.reg .b32 	%r<33>;
	.reg .b32 	%f<94>;
	.reg .b64 	%rd<29>;

	ld.param.u64 	%rd5, [_Z15shallow2d_speedPfPKfii_param_0];
	ld.param.u64 	%rd6, [_Z15shallow2d_speedPfPKfii_param_1];
	ld.param.u32 	%r13, [_Z15shallow2d_speedPfPKfii_param_2];
	ld.param.u32 	%r14, [_Z15shallow2d_speedPfPKfii_param_3];
	cvta.to.global.u64 	%rd1, %rd6;
	cvta.to.global.u64 	%rd2, %rd5;
	shl.b32 	%r1, %r14, 1;
	ld.global.f32 	%f92, [%rd2];
	ld.global.f32 	%f93, [%rd2+4];
	mov.u32 	%r15, %ctaid.x;
	mov.u32 	%r16, %ntid.x;
	mov.u32 	%r17, %tid.x;
	mad.lo.s32 	%r31, %r15, %r16, %r17;
	mov.u32 	%r18, %nctaid.x;
	mul.lo.s32 	%r3, %r16, %r18;
	setp.ge.s32 	%p1, %r31, %r13;
	@%p1 bra 	$L__BB1_7;
	add.s32 	%r19, %r31, %r3;
	max.s32 	%r20, %r13, %r19;
	setp.lt.s32 	%p2, %r19, %r13;
	selp.u32 	%r21, 1, 0, %p2;
	add.s32 	%r22, %r19, %r21;
	sub.s32 	%r23, %r20, %r22;
	div.u32 	%r24, %r23, %r3;
	add.s32 	%r4, %r24, %r21;
	and.b32  	%r25, %r4, 3;
	setp.eq.s32 	%p3, %r25, 3;
	@%p3 bra 	$L__BB1_4;
	mul.wide.s32 	%rd7, %r14, 4;
	add.s64 	%rd3, %rd1, %rd7;
	mul.wide.s32 	%rd8, %r1, 4;
	add.s64 	%rd4, %rd1, %rd8;
	add.s32 	%r26, %r4, 1;
	and.b32  	%r27, %r26, 3;
	neg.s32 	%r29, %r27;
$L__BB1_3:
	.pragma "nounroll";
	mul.wide.s32 	%rd9, %r31, 4;
	add.s64 	%rd10, %rd3, %rd9;
	add.s64 	%rd11, %rd4, %rd9;
	add.s64 	%rd12, %rd1, %rd9;
	ld.global.nc.f32 	%f18, [%rd12];
	rcp.rn.f32 	%f19, %f18;
	mul.f32 	%f20, %f18, 0f411CCCCD;
	sqrt.rn.f32 	%f21, %f20;
	ld.global.nc.f32 	%f22, [%rd10];
	mul.f32 	%f23, %f19, %f22;
	abs.f32 	%f24, %f23;
	add.f32 	%f25, %f21, %f24;
	ld.global.nc.f32 	%f26, [%rd11];
	mul.f32 	%f27, %f19, %f26;
	abs.f32 	%f28, %f27;
	add.f32 	%f29, %f21, %f28;
	setp.lt.f32 	%p4, %f92, %f25;
	selp.f32 	%f92, %f25, %f92, %p4;
	setp.lt.f32 	%p5, %f93, %f29;
	selp.f32 	%f93, %f29, %f93, %p5;
	add.s32 	%r31, %r31, %r3;
	add.s32 	%r29, %r29, 1;
	setp.ne.s32 	%p6, %r29, 0;
	@%p6 bra 	$L__BB1_3;
$L__BB1_4:
	setp.lt.u32 	%p7, %r4, 3;
	@%p7 bra 	$L__BB1_7;
	mul.wide.s32 	%rd15, %r14, 4;
	mul.wide.s32 	%rd17, %r1, 4;
	mul.wide.s32 	%rd19, %r3, 4;
	shl.b32 	%r28, %r3, 2;
$L__BB1_6:
	mul.wide.s32 	%rd13, %r31, 4;
	add.s64 	%rd14, %rd1, %rd13;
	ld.global.nc.f32 	%f30, [%rd14];
	rcp.rn.f32 	%f31, %f30;
	mul.f32 	%f32, %f30, 0f411CCCCD;
	sqrt.rn.f32 	%f33, %f32;
	add.s64 	%rd16, %rd14, %rd15;
	ld.global.nc.f32 	%f34, [%rd16];
	mul.f32 	%f35, %f31, %f34;
	abs.f32 	%f36, %f35;
	add.f32 	%f37, %f33, %f36;
	add.s64 	%rd18, %rd14, %rd17;
	ld.global.nc.f32 	%f38, [%rd18];
	mul.f32 	%f39, %f31, %f38;
	abs.f32 	%f40, %f39;
	add.f32 	%f41, %f33, %f40;
	setp.lt.f32 	%p8, %f92, %f37;
	selp.f32 	%f42, %f37, %f92, %p8;
	setp.lt.f32 	%p9, %f93, %f41;
	selp.f32 	%f43, %f41, %f93, %p9;
	add.s64 	%rd20, %rd14, %rd19;
	ld.global.nc.f32 	%f44, [%rd20];
	rcp.rn.f32 	%f45, %f44;
	mul.f32 	%f46, %f44, 0f411CCCCD;
	sqrt.rn.f32 	%f47, %f46;
	add.s64 	%rd21, %rd20, %rd15;
	ld.global.nc.f32 	%f48, [%rd21];
	mul.f32 	%f49, %f45, %f48;
	abs.f32 	%f50, %f49;
	add.f32 	%f51, %f47, %f50;
	add.s64 	%rd22, %rd20, %rd17;
	ld.global.nc.f32 	%f52, [%rd22];
	mul.f32 	%f53, %f45, %f52;
	abs.f32 	%f54, %f53;
	add.f32 	%f55, %f47, %f54;
	setp.lt.f32 	%p10, %f42, %f51;
	selp.f32 	%f56, %f51, %f42, %p10;
	setp.lt.f32 	%p11, %f43, %f55;
	selp.f32 	%f57, %f55, %f43, %p11;
	add.s64 	%rd23, %rd20, %rd19;
	ld.global.nc.f32 	%f58, [%rd23];
	rcp.rn.f32 	%f59, %f58;
	mul.f32 	%f60, %f58, 0f411CCCCD;
	sqrt.rn.f32 	%f61, %f60;
	add.s64 	%rd24, %rd23, %rd15;
	ld.global.nc.f32 	%f62, [%rd24];
	mul.f32 	%f63, %f59, %f62;
	abs.f32 	%f64, %f63;
	add.f32 	%f65, %f61, %f64;
	add.s64 	%rd25, %rd23, %rd17;
	ld.global.nc.f32 	%f66, [%rd25];
	mul.f32 	%f67, %f59, %f66;
	abs.f32 	%f68, %f67;
	add.f32 	%f69, %f61, %f68;
	setp.lt.f32 	%p12, %f56, %f65;
	selp.f32 	%f70, %f65, %f56, %p12;
	setp.lt.f32 	%p13, %f57, %f69;
	selp.f32 	%f71, %f69, %f57, %p13;
	add.s64 	%rd26, %rd23, %rd19;
	ld.global.nc.f32 	%f72, [%rd26];
	rcp.rn.f32 	%f73, %f72;
	mul.f32 	%f74, %f72, 0f411CCCCD;
	sqrt.rn.f32 	%f75, %f74;
	add.s64 	%rd27, %rd26, %rd15;
	ld.global.nc.f32 	%f76, [%rd27];
	mul.f32 	%f77, %f73, %f76;
	abs.f32 	%f78, %f77;
	add.f32 	%f79, %f75, %f78;
	add.s64 	%rd28, %rd26, %rd17;
	ld.global.nc.f32 	%f80, [%rd28];
	mul.f32 	%f81, %f73, %f80;
	abs.f32 	%f82, %f81;
	add.f32 	%f83, %f75, %f82;
	setp.lt.f32 	%p14, %f70, %f79;
	selp.f32 	%f92, %f79, %f70, %p14;
	setp.lt.f32 	%p15, %f71, %f83;
	selp.f32 	%f93, %f83, %f71, %p15;
	add.s32 	%r31, %r28, %r31;
	setp.lt.s32 	%p16, %r31, %r13;
	@%p16 bra 	$L__BB1_6;
$L__BB1_7:
	st.global.f32 	[%rd2], %f92;
	st.global.f32 	[%rd2+4], %f93;
	ret;

}


// ===== COMPILED SASS (sm_100) =====

	.target	sm_100

	.elftype	@"ET_EXEC"


//--------------------- .note.nv.tkinfo           --------------------------
	.section	.note.nv.tkinfo,"",@"SHT_NOTE"
	.sectionflags	@"SHF_NOTE_NV_TKINFO"
	.tkinfo
        /*0018*/ 	.word	0x00000002
        /*0030*/ 	.string	""
        /*0030*/ 	.string	"ptxas"
        /*0030*/ 	.string	"Cuda compilation tools, release 13.0, V13.0.88"
        /*0030*/ 	.string	"Build cuda_13.0.r13.0/compiler.36424714_0"
        /*0030*/ 	.string	"-arch sm_100 -m 64 "



//--------------------- .note.nv.cuinfo           --------------------------
	.section	.note.nv.cuinfo,"",@"SHT_NOTE"
	.sectionflags	@"SHF_NOTE_NV_CUINFO"
        /*0018*/ 	.short	0x0002
        /*001a*/ 	.short	0x0064
        /*001c*/ 	.short	0x0082
	.zero		2


//--------------------- .nv.info                  --------------------------
	.section	.nv.info,"",@"SHT_CUDA_INFO"
	.align	4


	//----- nvinfo : EIATTR_REGCOUNT
	.align		4
        /*0000*/ 	.byte	0x04, 0x2f
        /*0002*/ 	.short	(.L_1 - .L_0)
	.align		4
.L_0:
        /*0004*/ 	.word	index@(_Z14shallow2d_fluxPfS_PKfii)
        /*0008*/ 	.word	0x0000001c


	//----- nvinfo : EIATTR_FRAME_SIZE
	.align		4
.L_1:
        /*000c*/ 	.byte	0x04, 0x11
        /*000e*/ 	.short	(.L_3 - .L_2)
	.align		4
.L_2:
        /*0010*/ 	.word	index@($__internal_2_$__cuda_sm20_rcp_rn_f32_slowpath)
        /*0014*/ 	.word	0x00000000


	//----- nvinfo : EIATTR_FRAME_SIZE
	.align		4
.L_3:
        /*0018*/ 	.byte	0x04, 0x11
        /*001a*/ 	.short	(.L_5 - .L_4)
	.align		4
.L_4:
        /*001c*/ 	.word	index@(_Z14shallow2d_fluxPfS_PKfii)
        /*0020*/ 	.word	0x00000000


	//----- nvinfo : EIATTR_REGCOUNT
	.align		4
.L_5:
        /*0024*/ 	.byte	0x04, 0x2f
        /*0026*/ 	.short	(.L_7 - .L_6)
	.align		4
.L_6:
        /*0028*/ 	.word	index@(_Z15shallow2d_speedPfPKfii)
        /*002c*/ 	.word	0x00000020


	//----- nvinfo : EIATTR_FRAME_SIZE
	.align		4
.L_7:
        /*0030*/ 	.byte	0x04, 0x11
        /*0032*/ 	.short	(.L_9 - .L_8)
	.align		4
.L_8:
        /*0034*/ 	.word	index@($__internal_1_$__cuda_sm20_sqrt_rn_f32_slowpath)
        /*0038*/ 	.word	0x00000000


	//----- nvinfo : EIATTR_FRAME_SIZE
	.align		4
.L_9:
        /*003c*/ 	.byte	0x04, 0x11
        /*003e*/ 	.short	(.L_11 - .L_10)
	.align		4
.L_10:
        /*0040*/ 	.word	index@($__internal_0_$__cuda_sm20_rcp_rn_f32_slowpath)
        /*0044*/ 	.word	0x00000000


	//----- nvinfo : EIATTR_FRAME_SIZE
	.align		4
.L_11:
        /*0048*/ 	.byte	0x04, 0x11
        /*004a*/ 	.short	(.L_13 - .L_12)
	.align		4
.L_12:
        /*004c*/ 	.word	index@(_Z15shallow2d_speedPfPKfii)
        /*0050*/ 	.word	0x00000000


	//----- nvinfo : EIATTR_MIN_STACK_SIZE
	.align		4
.L_13:
        /*0054*/ 	.byte	0x04, 0x12
        /*0056*/ 	.short	(.L_15 - .L_14)
	.align		4
.L_14:
        /*0058*/ 	.word	index@(_Z15shallow2d_speedPfPKfii)
        /*005c*/ 	.word	0x00000000


	//----- nvinfo : EIATTR_MIN_STACK_SIZE
	.align		4
.L_15:
        /*0060*/ 	.byte	0x04, 0x12
        /*0062*/ 	.short	(.L_17 - .L_16)
	.align		4
.L_16:
        /*0064*/ 	.word	index@(_Z14shallow2d_fluxPfS_PKfii)
        /*0068*/ 	.word	0x00000000
.L_17:


//--------------------- .nv.compat                --------------------------
	.section	.nv.compat,"",@"SHT_CUDA_COMPAT_INFO"
	.align	4
        /*0000*/ 	.byte	0x02, 0x09, 0x00, 0x00, 0x02, 0x02, 0x01, 0x00, 0x02, 0x05, 0x05, 0x00, 0x03, 0x07, 0x01, 0x01
        /*0010*/ 	.byte	0x02, 0x03, 0x00, 0x00, 0x02, 0x06, 0x01, 0x00, 0x04, 0x0b, 0x08, 0x00, 0x01, 0x00, 0x00, 0x00
        /*0020*/ 	.byte	0x00, 0x00, 0x00, 0x00


//--------------------- .nv.info._Z15shallow2d_speedPfPKfii --------------------------
	.section	.nv.info._Z15shallow2d_speedPfPKfii,"",@"SHT_CUDA_INFO"
	.sectionflags	@""
	.align	4


	//----- nvinfo : EIATTR_CUDA_API_VERSION
	.align		4
        /*0000*/ 	.byte	0x04, 0x37
        /*0002*/ 	.short	(.L_19 - .L_18)
.L_18:
        /*0004*/ 	.word	0x00000082


	//----- nvinfo : EIATTR_KPARAM_INFO
	.align		4
.L_19:
        /*0008*/ 	.byte	0x04, 0x17
        /*000a*/ 	.short	(.L_21 - .L_20)
.L_20:
        /*000c*/ 	.word	0x00000000
        /*0010*/ 	.short	0x0003
        /*0012*/ 	.short	0x0014
        /*0014*/ 	.byte	0x00, 0xf0, 0x11, 0x00


	//----- nvinfo : EIATTR_KPARAM_INFO
	.align		4
.L_21:
        /*0018*/ 	.byte	0x04, 0x17
        /*001a*/ 	.short	(.L_23 - .L_22)
.L_22:
        /*001c*/ 	.word	0x00000000
        /*0020*/ 	.short	0x0002
        /*0022*/ 	.short	0x0010
        /*0024*/ 	.byte	0x00, 0xf0, 0x11, 0x00


	//----- nvinfo : EIATTR_KPARAM_INFO
	.align		4
.L_23:
        /*0028*/ 	.byte	0x04, 0x17
        /*002a*/ 	.short	(.L_25 - .L_24)
.L_24:
        /*002c*/ 	.word	0x00000000
        /*0030*/ 	.short	0x0001
        /*0032*/ 	.short	0x0008
        /*0034*/ 	.byte	0x00, 0xf5, 0x21, 0x00


	//----- nvinfo : EIATTR_KPARAM_INFO
	.align		4
.L_25:
        /*0038*/ 	.byte	0x04, 0x17
        /*003a*/ 	.short	(.L_27 - .L_26)
.L_26:
        /*003c*/ 	.word	0x00000000
        /*0040*/ 	.short	0x0000
        /*0042*/ 	.short	0x0000
        /*0044*/ 	.byte	0x00, 0xf5, 0x21, 0x00


	//----- nvinfo : EIATTR_SPARSE_MMA_MASK
	.align		4
.L_27:
        /*0048*/ 	.byte	0x03, 0x50
        /*004a*/ 	.short	0x0000


	//----- nvinfo : EIATTR_MAXREG_COUNT
	.align		4
        /*004c*/ 	.byte	0x03, 0x1b
        /*004e*/ 	.short	0x00ff


	//----- nvinfo : EIATTR_MERCURY_ISA_VERSION
	.align		4
        /*0050*/ 	.byte	0x03, 0x5f
        /*0052*/ 	.short	0x0101


	//----- nvinfo : EIATTR_VRC_CTA_INIT_COUNT
	.align		4
        /*0054*/ 	.byte	0x02, 0x4a
	.zero		1
	.zero		1


	//----- nvinfo : EIATTR_EXIT_INSTR_OFFSETS
	.align		4
        /*0058*/ 	.byte	0x04, 0x1c
        /*005a*/ 	.short	(.L_29 - .L_28)


	//   ....[0]....
.L_28:
        /*005c*/ 	.word	0x00001210


	//----- nvinfo : EIATTR_CRS_STACK_SIZE
	.align		4
.L_29:
        /*0060*/ 	.byte	0x04, 0x1e
        /*0062*/ 	.short	(.L_31 - .L_30)
.L_30:
        /*0064*/ 	.word	0x00000000


	//----- nvinfo : EIATTR_CBANK_PARAM_SIZE
	.align		4
.L_31:
        /*0068*/ 	.byte	0x03, 0x19
        /*006a*/ 	.short	0x0018


	//----- nvinfo : EIATTR_PARAM_CBANK
	.align		4
        /*006c*/ 	.byte	0x04, 0x0a
        /*006e*/ 	.short	(.L_33 - .L_32)
	.align		4
.L_32:
        /*0070*/ 	.word	index@(.nv.constant0._Z15shallow2d_speedPfPKfii)
        /*0074*/ 	.short	0x0380
        /*0076*/ 	.short	0x0018


	//----- nvinfo : EIATTR_SW_WAR
	.align		4
.L_33:
        /*0078*/ 	.byte	0x04, 0x36
        /*007a*/ 	.short	(.L_35 - .L_34)
.L_34:
        /*007c*/ 	.word	0x00000008
.L_35:


//--------------------- .nv.info._Z14shallow2d_fluxPfS_PKfii --------------------------
	.section	.nv.info._Z14shallow2d_fluxPfS_PKfii,"",@"SHT_CUDA_INFO"
	.sectionflags	@""
	.align	4


	//----- nvinfo : EIATTR_CUDA_API_VERSION
	.align		4
        /*0000*/ 	.byte	0x04, 0x37
        /*0002*/ 	.short	(.L_37 - .L_36)
.L_36:
        /*0004*/ 	.word	0x00000082


	//----- nvinfo : EIATTR_KPARAM_INFO
	.align		4
.L_37:
        /*0008*/ 	.byte	0x04, 0x17
        /*000a*/ 	.short	(.L_39 - .L_38)
.L_38:
        /*000c*/ 	.word	0x00000000
        /*0010*/ 	.short	0x0004
        /*0012*/ 	.short	0x001c
        /*0014*/ 	.byte	0x00, 0xf0, 0x11, 0x00


	//----- nvinfo : EIATTR_KPARAM_INFO
	.align		4
.L_39:
        /*0018*/ 	.byte	0x04, 0x17
        /*001a*/ 	.short	(.L_41 - .L_40)
.L_40:
        /*001c*/ 	.word	0x00000000
        /*0020*/ 	.short	0x0003
        /*0022*/ 	.short	0x0018
        /*0024*/ 	.byte	0x00, 0xf0, 0x11, 0x00


	//----- nvinfo : EIATTR_KPARAM_INFO
	.align		4
.L_41:
        /*0028*/ 	.byte	0x04, 0x17
        /*002a*/ 	.short	(.L_43 - .L_42)
.L_42:
        /*002c*/ 	.word	0x00000000
        /*0030*/ 	.short	0x0002
        /*0032*/ 	.short	0x0010
        /*0034*/ 	.byte	0x00, 0xf5, 0x21, 0x00


	//----- nvinfo : EIATTR_KPARAM_INFO
	.align		4
.L_43:
        /*0038*/ 	.byte	0x04, 0x17
        /*003a*/ 	.short	(.L_45 - .L_44)
.L_44:
        /*003c*/ 	.word	0x00000000
        /*0040*/ 	.short	0x0001
        /*0042*/ 	.short	0x0008
        /*0044*/ 	.byte	0x00, 0xf5, 0x21, 0x00


	//----- nvinfo : EIATTR_KPARAM_INFO
	.align		4
.L_45:
        /*0048*/ 	.byte	0x04, 0x17
        /*004a*/ 	.short	(.L_47 - .L_46)
.L_46:
        /*004c*/ 	.word	0x00000000
        /*0050*/ 	.short	0x0000
        /*0052*/ 	.short	0x0000
        /*0054*/ 	.byte	0x00, 0xf5, 0x21, 0x00


	//----- nvinfo : EIATTR_SPARSE_MMA_MASK
	.align		4
.L_47:
        /*0058*/ 	.byte	0x03, 0x50
        /*005a*/ 	.short	0x0000


	//----- nvinfo : EIATTR_MAXREG_COUNT
	.align		4
        /*005c*/ 	.byte	0x03, 0x1b
        /*005e*/ 	.short	0x00ff


	//----- nvinfo : EIATTR_MERCURY_ISA_VERSION
	.align		4
        /*0060*/ 	.byte	0x03, 0x5f
        /*0062*/ 	.short	0x0101


	//----- nvinfo : EIATTR_VRC_CTA_INIT_COUNT
	.align		4
        /*0064*/ 	.byte	0x02, 0x4a
	.zero		1
	.zero		1


	//----- nvinfo : EIATTR_EXIT_INSTR_OFFSETS
	.align		4
        /*0068*/ 	.byte	0x04, 0x1c
        /*006a*/ 	.short	(.L_49 - .L_48)


	//   ....[0]....
.L_48:
        /*006c*/ 	.word	0x00000070


	//   ....[1]....
        /*0070*/ 	.word	0x000004d0


	//----- nvinfo : EIATTR_CRS_STACK_SIZE
	.align		4
.L_49:
        /*0074*/ 	.byte	0x04, 0x1e
        /*0076*/ 	.short	(.L_51 - .L_50)
.L_50:
        /*0078*/ 	.word	0x00000000


	//----- nvinfo : EIATTR_CBANK_PARAM_SIZE
	.align		4
.L_51:
        /*007c*/ 	.byte	0x03, 0x19
        /*007e*/ 	.short	0x0020


	//----- nvinfo : EIATTR_PARAM_CBANK
	.align		4
        /*0080*/ 	.byte	0x04, 0x0a
        /*0082*/ 	.short	(.L_53 - .L_52)
	.align		4
.L_52:
        /*0084*/ 	.word	index@(.nv.constant0._Z14shallow2d_fluxPfS_PKfii)
        /*0088*/ 	.short	0x0380
        /*008a*/ 	.short	0x0020


	//----- nvinfo : EIATTR_SW_WAR
	.align		4
.L_53:
        /*008c*/ 	.byte	0x04, 0x36
        /*008e*/ 	.short	(.L_55 - .L_54)
.L_54:
        /*0090*/ 	.word	0x00000008
.L_55:


//--------------------- .nv.callgraph             --------------------------
	.section	.nv.callgraph,"",@"SHT_CUDA_CALLGRAPH"
	.align	4
	.sectionentsize	8
	.align		4
        /*0000*/ 	.word	0x00000000
	.align		4
        /*0004*/ 	.word	0xffffffff
	.align		4
        /*0008*/ 	.word	0x00000000
	.align		4
        /*000c*/ 	.word	0xfffffffe
	.align		4
        /*0010*/ 	.word	0x00000000
	.align		4
        /*0014*/ 	.word	0xfffffffd
	.align		4
        /*0018*/ 	.word	0x00000000
	.align		4
        /*001c*/ 	.word	0xfffffffc


//--------------------- .text._Z15shallow2d_speedPfPKfii --------------------------
	.section	.text._Z15shallow2d_speedPfPKfii,"ax",@progbits
	.align	128
        .global         _Z15shallow2d_speedPfPKfii
        .type           _Z15shallow2d_speedPfPKfii,@function
        .size           _Z15shallow2d_speedPfPKfii,(.L_x_52 - _Z15shallow2d_speedPfPKfii)
        .other          _Z15shallow2d_speedPfPKfii,@"STO_CUDA_ENTRY STV_DEFAULT"
_Z15shallow2d_speedPfPKfii:
.text._Z15shallow2d_speedPfPKfii:
[----:B------:R-:W-:Y:S08]  /*0000*/  LDC R1, c[0x0][0x37c] ;  /* 0x0000df00ff017b82 */ /* 0x000ff00000000800 */
[----:B------:R-:W0:Y:S01]  /*0010*/  LDC.64 R4, c[0x0][0x380] ;  /* 0x0000e000ff047b82 */ /* 0x000e220000000a00 */
[----:B------:R-:W0:Y:S01]  /*0020*/  LDCU.64 UR4, c[0x0][0x358] ;  /* 0x00006b00ff0477ac */ /* 0x000e220008000a00 */
[----:B------:R-:W1:Y:S01]  /*0030*/  S2R R0, SR_TID.X ;  /* 0x0000000000007919 */ /* 0x000e620000002100 */
[----:B------:R-:W2:Y:S01]  /*0040*/  LDCU UR8, c[0x0][0x390] ;  /* 0x00007200ff0877ac */ /* 0x000ea20008000800 */
[----:B0-----:R0:W5:Y:S04]  /*0050*/  LDG.E R9, desc[UR4][R4.64] ;  /* 0x0000000404097981 */ /* 0x001168000c1e1900 */
[----:B------:R0:W5:Y:S01]  /*0060*/  LDG.E R10, desc[UR4][R4.64+0x4] ;  /* 0x00000404040a7981 */ /* 0x000162000c1e1900 */
[----:B------:R-:W1:Y:S01]  /*0070*/  S2UR UR6, SR_CTAID.X ;  /* 0x00000000000679c3 */ /* 0x000e620000002500 */
[----:B------:R-:W-:Y:S07]  /*0080*/  BSSY.RECONVERGENT B0, `(.L_x_0) ;  /* 0x0000115000007945 */ /* 0x000fee0003800200 */
[----:B------:R-:W1:Y:S01]  /*0090*/  LDC R3, c[0x0][0x360] ;  /* 0x0000d800ff037b82 */ /* 0x000e620000000800 */
[----:B------:R-:W3:Y:S01]  /*00a0*/  LDCU UR7, c[0x0][0x370] ;  /* 0x00006e00ff0777ac */ /* 0x000ee20008000800 */
[----:B-1----:R-:W-:-:S02]  /*00b0*/  IMAD R0, R3, UR6, R0 ;  /* 0x0000000603007c24 */ /* 0x002fc4000f8e0200 */
[----:B---3--:R-:W-:-:S03]  /*00c0*/  IMAD R3, R3, UR7, RZ ;  /* 0x0000000703037c24 */ /* 0x008fc6000f8e02ff */
[----:B--2---:R-:W-:-:S13]  /*00d0*/  ISETP.GE.AND P0, PT, R0, UR8, PT ;  /* 0x0000000800007c0c */ /* 0x004fda000bf06270 */
[----:B0-----:R-:W-:Y:S05]  /*00e0*/  @P0 BRA `(.L_x_1) ;  /* 0x0000001000380947 */ /* 0x001fea0003800000 */
[----:B------:R-:W0:Y:S01]  /*00f0*/  I2F.U32.RP R2, R3 ;  /* 0x0000000300027306 */ /* 0x000e220000209000 */
[----:B------:R-:W-:Y:S01]  /*0100*/  IMAD.MOV.U32 R4, RZ, RZ, R0 ;  /* 0x000000ffff047224 */ /* 0x000fe200078e0000 */
[----:B------:R-:W-:Y:S01]  /*0110*/  IADD3 R11, PT, PT, RZ, -R3, RZ ;  /* 0x80000003ff0b7210 */ /* 0x000fe20007ffe0ff */
[----:B------:R-:W1:Y:S01]  /*0120*/  LDC R27, c[0x0][0x394] ;  /* 0x0000e500ff1b7b82 */ /* 0x000e620000000800 */
[C---:B------:R-:W-:Y:S01]  /*0130*/  ISETP.NE.U32.AND P2, PT, R3.reuse, RZ, PT ;  /* 0x000000ff0300720c */ /* 0x040fe20003f45070 */
[----:B------:R-:W-:Y:S01]  /*0140*/  IMAD.IADD R0, R3, 0x1, R4 ;  /* 0x0000000103007824 */ /* 0x000fe200078e0204 */
[----:B------:R-:W-:Y:S04]  /*0150*/  BSSY.RECONVERGENT B1, `(.L_x_2) ;  /* 0x000004f000017945 */ /* 0x000fe80003800200 */
[----:B------:R-:W-:-:S02]  /*0160*/  ISETP.GE.AND P0, PT, R0, UR8, PT ;  /* 0x0000000800007c0c */ /* 0x000fc4000bf06270 */
[----:B------:R-:W-:Y:S02]  /*0170*/  VIMNMX R5, PT, PT, R0, UR8, !PT ;  /* 0x0000000800057c48 */ /* 0x000fe4000ffe0100 */
[----:B------:R-:W-:Y:S01]  /*0180*/  SEL R16, RZ, 0x1, P0 ;  /* 0x00000001ff107807 */ /* 0x000fe20000000000 */
[----:B0-----:R-:W0:Y:S03]  /*0190*/  MUFU.RCP R2, R2 ;  /* 0x0000000200027308 */ /* 0x001e260000001000 */
[----:B------:R-:W-:Y:S02]  /*01a0*/  IADD3 R0, PT, PT, R5, -R0, -R16 ;  /* 0x8000000005007210 */ /* 0x000fe40007ffe810 */
[----:B-1----:R-:W-:Y:S02]  /*01b0*/  SHF.L.U32 R5, R27, 0x1, RZ ;  /* 0x000000011b057819 */ /* 0x002fe400000006ff */
[----:B0-----:R-:W-:-:S04]  /*01c0*/  IADD3 R6, PT, PT, R2, 0xffffffe, RZ ;  /* 0x0ffffffe02067810 */ /* 0x001fc80007ffe0ff */
[----:B------:R0:W1:Y:S02]  /*01d0*/  F2I.FTZ.U32.TRUNC.NTZ R7, R6 ;  /* 0x0000000600077305 */ /* 0x000064000021f000 */
[----:B0-----:R-:W-:Y:S02]  /*01e0*/  HFMA2 R6, -RZ, RZ, 0, 0 ;  /* 0x00000000ff067431 */ /* 0x001fe400000001ff */
[----:B-1----:R-:W-:-:S04]  /*01f0*/  IMAD R11, R11, R7, RZ ;  /* 0x000000070b0b7224 */ /* 0x002fc800078e02ff */
[----:B------:R-:W-:-:S06]  /*0200*/  IMAD.HI.U32 R7, R7, R11, R6 ;  /* 0x0000000b07077227 */ /* 0x000fcc00078e0006 */
[----:B------:R-:W-:-:S04]  /*0210*/  IMAD.HI.U32 R7, R7, R0, RZ ;  /* 0x0000000007077227 */ /* 0x000fc800078e00ff */
[----:B------:R-:W-:-:S04]  /*0220*/  IMAD.MOV R2, RZ, RZ, -R7 ;  /* 0x000000ffff027224 */ /* 0x000fc800078e0a07 */
[----:B------:R-:W-:-:S05]  /*0230*/  IMAD R0, R3, R2, R0 ;  /* 0x0000000203007224 */ /* 0x000fca00078e0200 */
[----:B------:R-:W-:-:S13]  /*0240*/  ISETP.GE.U32.AND P0, PT, R0, R3, PT ;  /* 0x000000030000720c */ /* 0x000fda0003f06070 */
[----:B------:R-:W-:Y:S01]  /*0250*/  @P0 IADD3 R0, PT, PT, -R3, R0, RZ ;  /* 0x0000000003000210 */ /* 0x000fe20007ffe1ff */
[----:B------:R-:W-:-:S03]  /*0260*/  @P0 VIADD R7, R7, 0x1 ;  /* 0x0000000107070836 */ /* 0x000fc60000000000 */
[----:B------:R-:W-:-:S13]  /*0270*/  ISETP.GE.U32.AND P1, PT, R0, R3, PT ;  /* 0x000000030000720c */ /* 0x000fda0003f26070 */
[----:B------:R-:W-:Y:S02]  /*0280*/  @P1 IADD3 R7, PT, PT, R7, 0x1, RZ ;  /* 0x0000000107071810 */ /* 0x000fe40007ffe0ff */
[----:B------:R-:W-:-:S05]  /*0290*/  @!P2 LOP3.LUT R7, RZ, R3, RZ, 0x33, !PT ;  /* 0x00000003ff07a212 */ /* 0x000fca00078e33ff */
[----:B------:R-:W-:-:S05]  /*02a0*/  IMAD.IADD R16, R16, 0x1, R7 ;  /* 0x0000000110107824 */ /* 0x000fca00078e0207 */
[----:B------:R-:W-:-:S04]  /*02b0*/  LOP3.LUT R0, R16, 0x3, RZ, 0xc0, !PT ;  /* 0x0000000310007812 */ /* 0x000fc800078ec0ff */
[----:B------:R-:W-:-:S13]  /*02c0*/  ISETP.NE.AND P0, PT, R0, 0x3, PT ;  /* 0x000000030000780c */ /* 0x000fda0003f05270 */
[----:B------:R-:W-:Y:S05]  /*02d0*/  @!P0 BRA `(.L_x_3) ;  /* 0x0000000000d88947 */ /* 0x000fea0003800000 */
[----:B------:R-:W0:Y:S01]  /*02e0*/  LDC.64 R24, c[0x0][0x388] ;  /* 0x0000e200ff187b82 */ /* 0x000e220000000a00 */
[----:B------:R-:W-:-:S05]  /*02f0*/  VIADD R0, R16, 0x1 ;  /* 0x0000000110007836 */ /* 0x000fca0000000000 */
[----:B------:R-:W-:Y:S02]  /*0300*/  LOP3.LUT R0, R0, 0x3, RZ, 0xc0, !PT ;  /* 0x0000000300007812 */ /* 0x000fe400078ec0ff */
[----:B------:R-:W1:Y:S02]  /*0310*/  LDC.64 R12, c[0x0][0x388] ;  /* 0x0000e200ff0c7b82 */ /* 0x000e640000000a00 */
[----:B------:R-:W-:Y:S01]  /*0320*/  IADD3 R6, PT, PT, -R0, RZ, RZ ;  /* 0x000000ff00067210 */ /* 0x000fe20007ffe1ff */
[----:B0-----:R-:W-:-:S04]  /*0330*/  IMAD.WIDE R26, R27, 0x4, R24 ;  /* 0x000000041b1a7825 */ /* 0x001fc800078e0218 */
[----:B------:R-:W-:-:S07]  /*0340*/  IMAD.WIDE R24, R5, 0x4, R24 ;  /* 0x0000000405187825 */ /* 0x000fce00078e0218 */
.L_x_10:
[----:B-1----:R-:W-:-:S05]  /*0350*/  IMAD.WIDE R20, R4, 0x4, R12 ;  /* 0x0000000404147825 */ /* 0x002fca00078e020c */
[----:B------:R-:W2:Y:S01]  /*0360*/  LDG.E.CONSTANT R0, desc[UR4][R20.64] ;  /* 0x0000000414007981 */ /* 0x000ea2000c1e9900 */
[----:B------:R-:W-:Y:S01]  /*0370*/  BSSY.RECONVERGENT B2, `(.L_x_4) ;  /* 0x000000f000027945 */ /* 0x000fe20003800200 */
[----:B------:R-:W-:-:S04]  /*0380*/  IMAD.WIDE R18, R4, 0x4, R26 ;  /* 0x0000000404127825 */ /* 0x000fc800078e021a */
[----:B------:R-:W-:-:S04]  /*0390*/  IMAD.WIDE R14, R4, 0x4, R24 ;  /* 0x00000004040e7825 */ /* 0x000fc800078e0218 */
[----:B--2---:R-:W-:-:S05]  /*03a0*/  VIADD R2, R0, 0x1800000 ;  /* 0x0180000000027836 */ /* 0x004fca0000000000 */
[----:B------:R-:W-:-:S04]  /*03b0*/  LOP3.LUT R2, R2, 0x7f800000, RZ, 0xc0, !PT ;  /* 0x7f80000002027812 */ /* 0x000fc800078ec0ff */
[----:B------:R-:W-:-:S13]  /*03c0*/  ISETP.GT.U32.AND P0, PT, R2, 0x1ffffff, PT ;  /* 0x01ffffff0200780c */ /* 0x000fda0003f04070 */
[----:B------:R-:W-:Y:S05]  /*03d0*/  @P0 BRA `(.L_x_5) ;  /* 0x0000000000100947 */ /* 0x000fea0003800000 */
[----:B------:R-:W-:-:S07]  /*03e0*/  MOV R2, 0x400 ;  /* 0x0000040000027802 */ /* 0x000fce0000000f00 */
[----:B-----5:R-:W-:Y:S05]  /*03f0*/  CALL.REL.NOINC `($__internal_0_$__cuda_sm20_rcp_rn_f32_slowpath) ;  /* 0x0000000c00887944 */ /* 0x020fea0003c00000 */
[----:B------:R-:W-:Y:S01]  /*0400*/  MOV R17, R11 ;  /* 0x0000000b00117202 */ /* 0x000fe20000000f00 */
[----:B------:R-:W-:Y:S06]  /*0410*/  BRA `(.L_x_6) ;  /* 0x0000000000107947 */ /* 0x000fec0003800000 */
.L_x_5:
[----:B------:R-:W0:Y:S02]  /*0420*/  MUFU.RCP R17, R0 ;  /* 0x0000000000117308 */ /* 0x000e240000001000 */
[----:B0-----:R-:W-:-:S04]  /*0430*/  FFMA R2, R0, R17, -1 ;  /* 0xbf80000000027423 */ /* 0x001fc80000000011 */
[----:B------:R-:W-:-:S04]  /*0440*/  FADD.FTZ R2, -R2, -RZ ;  /* 0x800000ff02027221 */ /* 0x000fc80000010100 */
[----:B------:R-:W-:-:S07]  /*0450*/  FFMA R17, R17, R2, R17 ;  /* 0x0000000211117223 */ /* 0x000fce0000000011 */
.L_x_6:
[----:B------:R-:W-:Y:S05]  /*0460*/  BSYNC.RECONVERGENT B2 ;  /* 0x0000000000027941 */ /* 0x000fea0003800200 */
.L_x_4:
[----:B------:R-:W-:Y:S01]  /*0470*/  FMUL R0, R0, 9.8000001907348632812 ;  /* 0x411ccccd00007820 */ /* 0x000fe20000400000 */
[----:B------:R-:W-:Y:S03]  /*0480*/  BSSY.RECONVERGENT B2, `(.L_x_7) ;  /* 0x000000d000027945 */ /* 0x000fe60003800200 */
[----:B------:R-:W-:Y:S01]  /*0490*/  VIADD R2, R0, 0xf3000000 ;  /* 0xf300000000027836 */ /* 0x000fe20000000000 */
[----:B------:R0:W1:Y:S04]  /*04a0*/  MUFU.RSQ R7, R0 ;  /* 0x0000000000077308 */ /* 0x0000680000001400 */
[----:B------:R-:W-:-:S13]  /*04b0*/  ISETP.GT.U32.AND P0, PT, R2, 0x727fffff, PT ;  /* 0x727fffff0200780c */ /* 0x000fda0003f04070 */
[----:B01----:R-:W-:Y:S05]  /*04c0*/  @!P0 BRA `(.L_x_8) ;  /* 0x0000000000108947 */ /* 0x003fea0003800000 */
[----:B------:R-:W-:Y:S02]  /*04d0*/  MOV R2, R0 ;  /* 0x0000000000027202 */ /* 0x000fe40000000f00 */
[----:B------:R-:W-:-:S07]  /*04e0*/  MOV R0, 0x500 ;  /* 0x0000050000007802 */ /* 0x000fce0000000f00 */
[----:B-----5:R-:W-:Y:S05]  /*04f0*/  CALL.REL.NOINC `($__internal_1_$__cuda_sm20_sqrt_rn_f32_slowpath) ;  /* 0x00000010001c7944 */ /* 0x020fea0003c00000 */
[----:B------:R-:W-:Y:S05]  /*0500*/  BRA `(.L_x_9) ;  /* 0x0000000000107947 */ /* 0x000fea0003800000 */
.L_x_8:
[----:B------:R-:W-:Y:S01]  /*0510*/  FMUL.FTZ R21, R0, R7 ;  /* 0x0000000700157220 */ /* 0x000fe20000410000 */
[----:B------:R-:W-:-:S03]  /*0520*/  FMUL.FTZ R2, R7, 0.5 ;  /* 0x3f00000007027820 */ /* 0x000fc60000410000 */
[----:B------:R-:W-:-:S04]  /*0530*/  FFMA R0, -R21, R21, R0 ;  /* 0x0000001515007223 */ /* 0x000fc80000000100 */
[----:B------:R-:W-:-:S07]  /*0540*/  FFMA R21, R0, R2, R21 ;  /* 0x0000000200157223 */ /* 0x000fce0000000015 */
.L_x_9:
[----:B------:R-:W-:Y:S05]  /*0550*/  BSYNC.RECONVERGENT B2 ;  /* 0x0000000000027941 */ /* 0x000fea0003800200 */
.L_x_7:
[----:B------:R-:W2:Y:S04]  /*0560*/  LDG.E.CONSTANT R18, desc[UR4][R18.64] ;  /* 0x0000000412127981 */ /* 0x000ea8000c1e9900 */
[----:B------:R-:W3:Y:S01]  /*0570*/  LDG.E.CONSTANT R14, desc[UR4][R14.64] ;  /* 0x000000040e0e7981 */ /* 0x000ee2000c1e9900 */
[----:B------:R-:W-:Y:S01]  /*0580*/  VIADD R6, R6, 0x1 ;  /* 0x0000000106067836 */ /* 0x000fe20000000000 */
[----:B------:R-:W-:-:S04]  /*0590*/  IADD3 R4, PT, PT, R3, R4, RZ ;  /* 0x0000000403047210 */ /* 0x000fc80007ffe0ff */
[----:B------:R-:W-:Y:S01]  /*05a0*/  ISETP.NE.AND P2, PT, R6, RZ, PT ;  /* 0x000000ff0600720c */ /* 0x000fe20003f45270 */
[-C--:B--2---:R-:W-:Y:S01]  /*05b0*/  FMUL R0, R18, R17.reuse ;  /* 0x0000001112007220 */ /* 0x084fe20000400000 */
[----:B---3--:R-:W-:-:S03]  /*05c0*/  FMUL R2, R14, R17 ;  /* 0x000000110e027220 */ /* 0x008fc60000400000 */
[--C-:B------:R-:W-:Y:S01]  /*05d0*/  FADD R0, |R0|, R21.reuse ;  /* 0x0000001500007221 */ /* 0x100fe20000000200 */
[----:B------:R-:W-:-:S04]  /*05e0*/  FADD R21, |R2|, R21 ;  /* 0x0000001502157221 */ /* 0x000fc80000000200 */
[----:B-----5:R-:W-:Y:S02]  /*05f0*/  FSETP.GEU.AND P0, PT, R9, R0, PT ;  /* 0x000000000900720b */ /* 0x020fe40003f0e000 */
[----:B------:R-:W-:Y:S02]  /*0600*/  FSETP.GEU.AND P1, PT, R10, R21, PT ;  /* 0x000000150a00720b */ /* 0x000fe40003f2e000 */
[----:B------:R-:W-:Y:S02]  /*0610*/  FSEL R9, R0, R9, !P0 ;  /* 0x0000000900097208 */ /* 0x000fe40004000000 */
[----:B------:R-:W-:Y:S01]  /*0620*/  FSEL R10, R21, R10, !P1 ;  /* 0x0000000a150a7208 */ /* 0x000fe20004800000 */
[----:B------:R-:W-:Y:S08]  /*0630*/  @P2 BRA `(.L_x_10) ;  /* 0xfffffffc00442947 */ /* 0x000ff0000383ffff */
.L_x_3:
[----:B------:R-:W-:Y:S05]  /*0640*/  BSYNC.RECONVERGENT B1 ;  /* 0x0000000000017941 */ /* 0x000fea0003800200 */
.L_x_2:
[----:B------:R-:W0:Y:S01]  /*0650*/  LDC R6, c[0x0][0x394] ;  /* 0x0000e500ff067b82 */ /* 0x000e220000000800 */
[----:B------:R-:W-:-:S07]  /*0660*/  ISETP.GE.U32.AND P0, PT, R16, 0x3, PT ;  /* 0x000000031000780c */ /* 0x000fce0003f06070 */
[----:B------:R-:W1:Y:S08]  /*0670*/  LDC.64 R12, c[0x0][0x388] ;  /* 0x0000e200ff0c7b82 */ /* 0x000e700000000a00 */
[----:B------:R-:W2:Y:S01]  /*0680*/  LDC.64 R14, c[0x0][0x390] ;  /* 0x0000e400ff0e7b82 */ /* 0x000ea20000000a00 */
[----:B------:R-:W-:Y:S05]  /*0690*/  @!P0 BRA `(.L_x_1) ;  /* 0x0000000800cc8947 */ /* 0x000fea0003800000 */
.L_x_35:
[----:B-1----:R-:W-:-:S05]  /*06a0*/  IMAD.WIDE R16, R4, 0x4, R12 ;  /* 0x0000000404107825 */ /* 0x002fca00078e020c */
[----:B------:R-:W3:Y:S01]  /*06b0*/  LDG.E.CONSTANT R0, desc[UR4][R16.64] ;  /* 0x0000000410007981 */ /* 0x000ee2000c1e9900 */
[----:B------:R-:W-:Y:S01]  /*06c0*/  BSSY.RECONVERGENT B1, `(.L_x_11) ;  /* 0x000000d000017945 */ /* 0x000fe20003800200 */
[----:B---3--:R-:W-:-:S04]  /*06d0*/  IADD3 R2, PT, PT, R0, 0x1800000, RZ ;  /* 0x0180000000027810 */ /* 0x008fc80007ffe0ff */
[----:B------:R-:W-:-:S04]  /*06e0*/  LOP3.LUT R2, R2, 0x7f800000, RZ, 0xc0, !PT ;  /* 0x7f80000002027812 */ /* 0x000fc800078ec0ff */
[----:B------:R-:W-:-:S13]  /*06f0*/  ISETP.GT.U32.AND P0, PT, R2, 0x1ffffff, PT ;  /* 0x01ffffff0200780c */ /* 0x000fda0003f04070 */
[----:B------:R-:W-:Y:S05]  /*0700*/  @P0 BRA `(.L_x_12) ;  /* 0x0000000000100947 */ /* 0x000fea0003800000 */
[----:B------:R-:W-:-:S07]  /*0710*/  MOV R2, 0x730 ;  /* 0x0000073000027802 */ /* 0x000fce0000000f00 */
[----:B0-2--5:R-:W-:Y:S05]  /*0720*/  CALL.REL.NOINC `($__internal_0_$__cuda_sm20_rcp_rn_f32_slowpath) ;  /* 0x0000000800bc7944 */ /* 0x025fea0003c00000 */
[----:B------:R-:W-:Y:S01]  /*0730*/  IMAD.MOV.U32 R22, RZ, RZ, R11 ;  /* 0x000000ffff167224 */ /* 0x000fe200078e000b */
[----:B------:R-:W-:Y:S06]  /*0740*/  BRA `(.L_x_13) ;  /* 0x0000000000107947 */ /* 0x000fec0003800000 */
.L_x_12:
[----:B------:R-:W1:Y:S02]  /*0750*/  MUFU.RCP R7, R0 ;  /* 0x0000000000077308 */ /* 0x000e640000001000 */
[----:B-1----:R-:W-:-:S04]  /*0760*/  FFMA R2, R0, R7, -1 ;  /* 0xbf80000000027423 */ /* 0x002fc80000000007 */
[----:B------:R-:W-:-:S04]  /*0770*/  FADD.FTZ R2, -R2, -RZ ;  /* 0x800000ff02027221 */ /* 0x000fc80000010100 */
[----:B------:R-:W-:-:S07]  /*0780*/  FFMA R22, R7, R2, R7 ;  /* 0x0000000207167223 */ /* 0x000fce0000000007 */
.L_x_13:
[----:B------:R-:W-:Y:S05]  /*0790*/  BSYNC.RECONVERGENT B1 ;  /* 0x0000000000017941 */ /* 0x000fea0003800200 */
.L_x_11:
[----:B------:R-:W-:Y:S01]  /*07a0*/  FMUL R7, R0, 9.8000001907348632812 ;  /* 0x411ccccd00077820 */ /* 0x000fe20000400000 */
[----:B------:R-:W-:Y:S03]  /*07b0*/  BSSY.RECONVERGENT B1, `(.L_x_14) ;  /* 0x000000e000017945 */ /* 0x000fe60003800200 */
[----:B------:R1:W3:Y:S01]  /*07c0*/  MUFU.RSQ R0, R7 ;  /* 0x0000000700007308 */ /* 0x0002e20000001400 */
[----:B------:R-:W-:-:S04]  /*07d0*/  IADD3 R2, PT, PT, R7, -0xd000000, RZ ;  /* 0xf300000007027810 */ /* 0x000fc80007ffe0ff */
[----:B------:R-:W-:-:S13]  /*07e0*/  ISETP.GT.U32.AND P0, PT, R2, 0x727fffff, PT ;  /* 0x727fffff0200780c */ /* 0x000fda0003f04070 */
[----:B-1-3--:R-:W-:Y:S05]  /*07f0*/  @!P0 BRA `(.L_x_15) ;  /* 0x0000000000148947 */ /* 0x00afea0003800000 */
[----:B------:R-:W-:Y:S02]  /*0800*/  MOV R2, R7 ;  /* 0x0000000700027202 */ /* 0x000fe40000000f00 */
[----:B------:R-:W-:-:S07]  /*0810*/  MOV R0, 0x830 ;  /* 0x0000083000007802 */ /* 0x000fce0000000f00 */
[----:B0-2--5:R-:W-:Y:S05]  /*0820*/  CALL.REL.NOINC `($__internal_1_$__cuda_sm20_sqrt_rn_f32_slowpath) ;  /* 0x0000000c00507944 */ /* 0x025fea0003c00000 */
[----:B------:R-:W-:Y:S01]  /*0830*/  IMAD.MOV.U32 R2, RZ, RZ, R21 ;  /* 0x000000ffff027224 */ /* 0x000fe200078e0015 */
[----:B------:R-:W-:Y:S06]  /*0840*/  BRA `(.L_x_16) ;  /* 0x0000000000107947 */ /* 0x000fec0003800000 */
.L_x_15:
[----:B------:R-:W-:Y:S01]  /*0850*/  FMUL.FTZ R2, R7, R0 ;  /* 0x0000000007027220 */ /* 0x000fe20000410000 */
[----:B------:R-:W-:-:S03]  /*0860*/  FMUL.FTZ R0, R0, 0.5 ;  /* 0x3f00000000007820 */ /* 0x000fc60000410000 */
[----:B------:R-:W-:-:S04]  /*0870*/  FFMA R7, -R2, R2, R7 ;  /* 0x0000000202077223 */ /* 0x000fc80000000107 */
[----:B------:R-:W-:-:S07]  /*0880*/  FFMA R2, R7, R0, R2 ;  /* 0x0000000007027223 */ /* 0x000fce0000000002 */
.L_x_16:
[----:B------:R-:W-:Y:S05]  /*0890*/  BSYNC.RECONVERGENT B1 ;  /* 0x0000000000017941 */ /* 0x000fea0003800200 */
.L_x_14:
[----:B------:R-:W-:-:S04]  /*08a0*/  IMAD.WIDE R18, R3, 0x4, R16 ;  /* 0x0000000403127825 */ /* 0x000fc800078e0210 */
[--C-:B0-----:R-:W-:Y:S01]  /*08b0*/  IMAD.WIDE R20, R6, 0x4, R16.reuse ;  /* 0x0000000406147825 */ /* 0x101fe200078e0210 */
[----:B------:R-:W3:Y:S03]  /*08c0*/  LDG.E.CONSTANT R0, desc[UR4][R18.64] ;  /* 0x0000000412007981 */ /* 0x000ee6000c1e9900 */
[----:B------:R-:W-:Y:S02]  /*08d0*/  IMAD.WIDE R16, R5, 0x4, R16 ;  /* 0x0000000405107825 */ /* 0x000fe400078e0210 */
[----:B------:R-:W4:Y:S04]  /*08e0*/  LDG.E.CONSTANT R21, desc[UR4][R20.64] ;  /* 0x0000000414157981 */ /* 0x000f28000c1e9900 */
[----:B------:R-:W2:Y:S01]  /*08f0*/  LDG.E.CONSTANT R17, desc[UR4][R16.64] ;  /* 0x0000000410117981 */ /* 0x000ea2000c1e9900 */
[----:B------:R-:W-:Y:S01]  /*0900*/  BSSY.RECONVERGENT B1, `(.L_x_17) ;  /* 0x0000015000017945 */ /* 0x000fe20003800200 */
[----:B---3--:R-:W-:-:S04]  /*0910*/  IADD3 R23, PT, PT, R0, 0x1800000, RZ ;  /* 0x0180000000177810 */ /* 0x008fc80007ffe0ff */
[----:B------:R-:W-:Y:S01]  /*0920*/  LOP3.LUT R23, R23, 0x7f800000, RZ, 0xc0, !PT ;  /* 0x7f80000017177812 */ /* 0x000fe200078ec0ff */
[----:B----4-:R-:W-:-:S03]  /*0930*/  FMUL R7, R21, R22 ;  /* 0x0000001615077220 */ /* 0x010fc60000400000 */
[----:B------:R-:W-:Y:S01]  /*0940*/  ISETP.GT.U32.AND P2, PT, R23, 0x1ffffff, PT ;  /* 0x01ffffff1700780c */ /* 0x000fe20003f44070 */
[----:B--2---:R-:W-:Y:S01]  /*0950*/  FMUL R11, R17, R22 ;  /* 0x00000016110b7220 */ /* 0x004fe20000400000 */
[----:B------:R-:W-:-:S03]  /*0960*/  FADD R8, |R7|, R2 ;  /* 0x0000000207087221 */ /* 0x000fc60000000200 */
[----:B------:R-:W-:Y:S02]  /*0970*/  FADD R11, |R11|, R2 ;  /* 0x000000020b0b7221 */ /* 0x000fe40000000200 */
[----:B-----5:R-:W-:-:S03]  /*0980*/  FSETP.GEU.AND P0, PT, R9, R8, PT ;  /* 0x000000080900720b */ /* 0x020fc60003f0e000 */
[----:B------:R-:W-:Y:S02]  /*0990*/  FSETP.GEU.AND P1, PT, R10, R11, PT ;  /* 0x0000000b0a00720b */ /* 0x000fe40003f2e000 */
[----:B------:R-:W-:Y:S02]  /*09a0*/  FSEL R9, R8, R9, !P0 ;  /* 0x0000000908097208 */ /* 0x000fe40004000000 */
[----:B------:R-:W-:Y:S01]  /*09b0*/  FSEL R10, R11, R10, !P1 ;  /* 0x0000000a0b0a7208 */ /* 0x000fe20004800000 */
[----:B------:R-:W-:Y:S08]  /*09c0*/  @P2 BRA `(.L_x_18) ;  /* 0x0000000000102947 */ /* 0x000ff00003800000 */
[----:B------:R-:W-:-:S07]  /*09d0*/  MOV R2, 0x9f0 ;  /* 0x000009f000027802 */ /* 0x000fce0000000f00 */
[----:B------:R-:W-:Y:S05]  /*09e0*/  CALL.REL.NOINC `($__internal_0_$__cuda_sm20_rcp_rn_f32_slowpath) ;  /* 0x00000008000c7944 */ /* 0x000fea0003c00000 */
[----:B------:R-:W-:Y:S01]  /*09f0*/  MOV R22, R11 ;  /* 0x0000000b00167202 */ /* 0x000fe20000000f00 */
[----:B------:R-:W-:Y:S06]  /*0a00*/  BRA `(.L_x_19) ;  /* 0x0000000000107947 */ /* 0x000fec0003800000 */
.L_x_18:
[----:B------:R-:W0:Y:S02]  /*0a10*/  MUFU.RCP R7, R0 ;  /* 0x0000000000077308 */ /* 0x000e240000001000 */
[----:B0-----:R-:W-:-:S04]  /*0a20*/  FFMA R2, R0, R7, -1 ;  /* 0xbf80000000027423 */ /* 0x001fc80000000007 */
[----:B------:R-:W-:-:S04]  /*0a30*/  FADD.FTZ R2, -R2, -RZ ;  /* 0x800000ff02027221 */ /* 0x000fc80000010100 */
[----:B------:R-:W-:-:S07]  /*0a40*/  FFMA R22, R7, R2, R7 ;  /* 0x0000000207167223 */ /* 0x000fce0000000007 */
.L_x_19:
[----:B------:R-:W-:Y:S05]  /*0a50*/  BSYNC.RECONVERGENT B1 ;  /* 0x0000000000017941 */ /* 0x000fea0003800200 */
.L_x_17:
        /* <DEDUP_REMOVED lines=8> */
[----:B------:R-:W-:Y:S05]  /*0ae0*/  CALL.REL.NOINC `($__internal_1_$__cuda_sm20_sqrt_rn_f32_slowpath) ;  /* 0x0000000800a07944 */ /* 0x000fea0003c00000 */
[----:B------:R-:W-:Y:S01]  /*0af0*/  MOV R2, R21 ;  /* 0x0000001500027202 */ /* 0x000fe20000000f00 */
[----:B------:R-:W-:Y:S06]  /*0b00*/  BRA `(.L_x_22) ;  /* 0x0000000000107947 */ /* 0x000fec0003800000 */
.L_x_21:
[----:B------:R-:W-:Y:S01]  /*0b10*/  FMUL.FTZ R2, R7, R0 ;  /* 0x0000000007027220 */ /* 0x000fe20000410000 */
[----:B------:R-:W-:-:S03]  /*0b20*/  FMUL.FTZ R0, R0, 0.5 ;  /* 0x3f00000000007820 */ /* 0x000fc60000410000 */
[----:B------:R-:W-:-:S04]  /*0b30*/  FFMA R7, -R2, R2, R7 ;  /* 0x0000000202077223 */ /* 0x000fc80000000107 */
[----:B------:R-:W-:-:S07]  /*0b40*/  FFMA R2, R7, R0, R2 ;  /* 0x0000000007027223 */ /* 0x000fce0000000002 */
.L_x_22:
[----:B------:R-:W-:Y:S05]  /*0b50*/  BSYNC.RECONVERGENT B1 ;  /* 0x0000000000017941 */ /* 0x000fea0003800200 */
.L_x_20:
[----:B------:R-:W-:-:S04]  /*0b60*/  IMAD.WIDE R16, R3, 0x4, R18 ;  /* 0x0000000403107825 */ /* 0x000fc800078e0212 */
[--C-:B------:R-:W-:Y:S01]  /*0b70*/  IMAD.WIDE R20, R6, 0x4, R18.reuse ;  /* 0x0000000406147825 */ /* 0x100fe200078e0212 */
[----:B------:R-:W2:Y:S03]  /*0b80*/  LDG.E.CONSTANT R0, desc[UR4][R16.64] ;  /* 0x0000000410007981 */ /* 0x000ea6000c1e9900 */
[----:B------:R-:W-:Y:S02]  /*0b90*/  IMAD.WIDE R18, R5, 0x4, R18 ;  /* 0x0000000405127825 */ /* 0x000fe400078e0212 */
[----:B------:R-:W3:Y:S04]  /*0ba0*/  LDG.E.CONSTANT R21, desc[UR4][R20.64] ;  /* 0x0000000414157981 */ /* 0x000ee8000c1e9900 */
[----:B------:R-:W4:Y:S01]  /*0bb0*/  LDG.E.CONSTANT R19, desc[UR4][R18.64] ;  /* 0x0000000412137981 */ /* 0x000f22000c1e9900 */
[----:B------:R-:W-:Y:S01]  /*0bc0*/  BSSY.RECONVERGENT B1, `(.L_x_23) ;  /* 0x0000015000017945 */ /* 0x000fe20003800200 */
[----:B--2---:R-:W-:-:S05]  /*0bd0*/  VIADD R23, R0, 0x1800000 ;  /* 0x0180000000177836 */ /* 0x004fca0000000000 */
[----:B------:R-:W-:Y:S01]  /*0be0*/  LOP3.LUT R23, R23, 0x7f800000, RZ, 0xc0, !PT ;  /* 0x7f80000017177812 */ /* 0x000fe200078ec0ff */
[----:B---3--:R-:W-:-:S03]  /*0bf0*/  FMUL R7, R21, R22 ;  /* 0x0000001615077220 */ /* 0x008fc60000400000 */
[----:B------:R-:W-:Y:S01]  /*0c00*/  ISETP.GT.U32.AND P2, PT, R23, 0x1ffffff, PT ;  /* 0x01ffffff1700780c */ /* 0x000fe20003f44070 */
[----:B----4-:R-:W-:Y:S01]  /*0c10*/  FMUL R11, R19, R22 ;  /* 0x00000016130b7220 */ /* 0x010fe20000400000 */
[----:B------:R-:W-:-:S03]  /*0c20*/  FADD R8, |R7|, R2 ;  /* 0x0000000207087221 */ /* 0x000fc60000000200 */
[----:B------:R-:W-:Y:S02]  /*0c30*/  FADD R11, |R11|, R2 ;  /* 0x000000020b0b7221 */ /* 0x000fe40000000200 */
[----:B------:R-:W-:-:S03]  /*0c40*/  FSETP.GEU.AND P0, PT, R9, R8, PT ;  /* 0x000000080900720b */ /* 0x000fc60003f0e000 */
        /* <DEDUP_REMOVED lines=8> */
.L_x_24:
[----:B------:R-:W0:Y:S02]  /*0cd0*/  MUFU.RCP R7, R0 ;  /* 0x0000000000077308 */ /* 0x000e240000001000 */
[----:B0-----:R-:W-:-:S04]  /*0ce0*/  FFMA R2, R0, R7, -1 ;  /* 0xbf80000000027423 */ /* 0x001fc80000000007 */
[----:B------:R-:W-:-:S04]  /*0cf0*/  FADD.FTZ R2, -R2, -RZ ;  /* 0x800000ff02027221 */ /* 0x000fc80000010100 */
[----:B------:R-:W-:-:S07]  /*0d00*/  FFMA R22, R7, R2, R7 ;  /* 0x0000000207167223 */ /* 0x000fce0000000007 */
.L_x_25:
[----:B------:R-:W-:Y:S05]  /*0d10*/  BSYNC.RECONVERGENT B1 ;  /* 0x0000000000017941 */ /* 0x000fea0003800200 */
.L_x_23:
[----:B------:R-:W-:Y:S01]  /*0d20*/  FMUL R7, R0, 9.8000001907348632812 ;  /* 0x411ccccd00077820 */ /* 0x000fe20000400000 */
[----:B------:R-:W-:Y:S03]  /*0d30*/  BSSY.RECONVERGENT B1, `(.L_x_26) ;  /* 0x000000e000017945 */ /* 0x000fe60003800200 */
[----:B------:R0:W1:Y:S01]  /*0d40*/  MUFU.RSQ R0, R7 ;  /* 0x0000000700007308 */ /* 0x0000620000001400 */
[----:B------:R-:W-:-:S04]  /*0d50*/  IADD3 R2, PT, PT, R7, -0xd000000, RZ ;  /* 0xf300000007027810 */ /* 0x000fc80007ffe0ff */
[----:B------:R-:W-:-:S13]  /*0d60*/  ISETP.GT.U32.AND P0, PT, R2, 0x727fffff, PT ;  /* 0x727fffff0200780c */ /* 0x000fda0003f04070 */
[----:B01----:R-:W-:Y:S05]  /*0d70*/  @!P0 BRA `(.L_x_27) ;  /* 0x0000000000148947 */ /* 0x003fea0003800000 */
[----:B------:R-:W-:Y:S01]  /*0d80*/  IMAD.MOV.U32 R2, RZ, RZ, R7 ;  /* 0x000000ffff027224 */ /* 0x000fe200078e0007 */
[----:B------:R-:W-:-:S07]  /*0d90*/  MOV R0, 0xdb0 ;  /* 0x00000db000007802 */ /* 0x000fce0000000f00 */
[----:B------:R-:W-:Y:S05]  /*0da0*/  CALL.REL.NOINC `($__internal_1_$__cuda_sm20_sqrt_rn_f32_slowpath) ;  /* 0x0000000400f07944 */ /* 0x000fea0003c00000 */
[----:B------:R-:W-:Y:S01]  /*0db0*/  MOV R2, R21 ;  /* 0x0000001500027202 */ /* 0x000fe20000000f00 */
[----:B------:R-:W-:Y:S06]  /*0dc0*/  BRA `(.L_x_28) ;  /* 0x0000000000107947 */ /* 0x000fec0003800000 */
.L_x_27:
[----:B------:R-:W-:Y:S01]  /*0dd0*/  FMUL.FTZ R2, R7, R0 ;  /* 0x0000000007027220 */ /* 0x000fe20000410000 */
[----:B------:R-:W-:-:S03]  /*0de0*/  FMUL.FTZ R0, R0, 0.5 ;  /* 0x3f00000000007820 */ /* 0x000fc60000410000 */
[----:B------:R-:W-:-:S04]  /*0df0*/  FFMA R7, -R2, R2, R7 ;  /* 0x0000000202077223 */ /* 0x000fc80000000107 */
[----:B------:R-:W-:-:S07]  /*0e00*/  FFMA R2, R7, R0, R2 ;  /* 0x0000000007027223 */ /* 0x000fce0000000002 */
.L_x_28:
[----:B------:R-:W-:Y:S05]  /*0e10*/  BSYNC.RECONVERGENT B1 ;  /* 0x0000000000017941 */ /* 0x000fea0003800200 */
.L_x_26:
[----:B------:R-:W-:-:S04]  /*0e20*/  IMAD.WIDE R18, R3, 0x4, R16 ;  /* 0x0000000403127825 */ /* 0x000fc800078e0210 */
[--C-:B------:R-:W-:Y:S01]  /*0e30*/  IMAD.WIDE R20, R6, 0x4, R16.reuse ;  /* 0x0000000406147825 */ /* 0x100fe200078e0210 */
[----:B------:R-:W2:Y:S03]  /*0e40*/  LDG.E.CONSTANT R0, desc[UR4][R18.64] ;  /* 0x0000000412007981 */ /* 0x000ea6000c1e9900 */
[----:B------:R-:W-:Y:S02]  /*0e50*/  IMAD.WIDE R16, R5, 0x4, R16 ;  /* 0x0000000405107825 */ /* 0x000fe400078e0210 */
[----:B------:R-:W3:Y:S04]  /*0e60*/  LDG.E.CONSTANT R21, desc[UR4][R20.64] ;  /* 0x0000000414157981 */ /* 0x000ee8000c1e9900 */
[----:B------:R-:W4:Y:S01]  /*0e70*/  LDG.E.CONSTANT R17, desc[UR4][R16.64] ;  /* 0x0000000410117981 */ /* 0x000f22000c1e9900 */
[----:B------:R-:W-:Y:S01]  /*0e80*/  BSSY.RECONVERGENT B1, `(.L_x_29) ;  /* 0x0000015000017945 */ /* 0x000fe20003800200 */
[----:B--2---:R-:W-:-:S04]  /*0e90*/  IADD3 R23, PT, PT, R0, 0x1800000, RZ ;  /* 0x0180000000177810 */ /* 0x004fc80007ffe0ff */
        /* <DEDUP_REMOVED lines=13> */
[----:B------:R-:W-:Y:S01]  /*0f70*/  IMAD.MOV.U32 R16, RZ, RZ, R11 ;  /* 0x000000ffff107224 */ /* 0x000fe200078e000b */
[----:B------:R-:W-:Y:S06]  /*0f80*/  BRA `(.L_x_31) ;  /* 0x0000000000107947 */ /* 0x000fec0003800000 */
.L_x_30:
[----:B------:R-:W0:Y:S02]  /*0f90*/  MUFU.RCP R7, R0 ;  /* 0x0000000000077308 */ /* 0x000e240000001000 */
[----:B0-----:R-:W-:-:S04]  /*0fa0*/  FFMA R2, R0, R7, -1 ;  /* 0xbf80000000027423 */ /* 0x001fc80000000007 */
[----:B------:R-:W-:-:S04]  /*0fb0*/  FADD.FTZ R2, -R2, -RZ ;  /* 0x800000ff02027221 */ /* 0x000fc80000010100 */
[----:B------:R-:W-:-:S07]  /*0fc0*/  FFMA R16, R7, R2, R7 ;  /* 0x0000000207107223 */ /* 0x000fce0000000007 */
.L_x_31:
[----:B------:R-:W-:Y:S05]  /*0fd0*/  BSYNC.RECONVERGENT B1 ;  /* 0x0000000000017941 */ /* 0x000fea0003800200 */
.L_x_29:
[----:B------:R-:W-:Y:S01]  /*0fe0*/  FMUL R7, R0, 9.8000001907348632812 ;  /* 0x411ccccd00077820 */ /* 0x000fe20000400000 */
[----:B------:R-:W-:Y:S03]  /*0ff0*/  BSSY.RECONVERGENT B1, `(.L_x_32) ;  /* 0x000000e000017945 */ /* 0x000fe60003800200 */
[----:B------:R0:W1:Y:S01]  /*1000*/  MUFU.RSQ R2, R7 ;  /* 0x0000000700027308 */ /* 0x0000620000001400 */
[----:B------:R-:W-:-:S04]  /*1010*/  IADD3 R0, PT, PT, R7, -0xd000000, RZ ;  /* 0xf300000007007810 */ /* 0x000fc80007ffe0ff */
[----:B------:R-:W-:-:S13]  /*1020*/  ISETP.GT.U32.AND P0, PT, R0, 0x727fffff, PT ;  /* 0x727fffff0000780c */ /* 0x000fda0003f04070 */
[----:B01----:R-:W-:Y:S05]  /*1030*/  @!P0 BRA `(.L_x_33) ;  /* 0x0000000000148947 */ /* 0x003fea0003800000 */
[----:B------:R-:W-:Y:S02]  /*1040*/  MOV R2, R7 ;  /* 0x0000000700027202 */ /* 0x000fe40000000f00 */
[----:B------:R-:W-:-:S07]  /*1050*/  MOV R0, 0x1070 ;  /* 0x0000107000007802 */ /* 0x000fce0000000f00 */
[----:B------:R-:W-:Y:S05]  /*1060*/  CALL.REL.NOINC `($__internal_1_$__cuda_sm20_sqrt_rn_f32_slowpath) ;  /* 0x0000000400407944 */ /* 0x000fea0003c00000 */
[----:B------:R-:W-:Y:S01]  /*1070*/  IMAD.MOV.U32 R0, RZ, RZ, R21 ;  /* 0x000000ffff007224 */ /* 0x000fe200078e0015 */
[----:B------:R-:W-:Y:S06]  /*1080*/  BRA `(.L_x_34) ;  /* 0x0000000000107947 */ /* 0x000fec0003800000 */
.L_x_33:
[----:B------:R-:W-:Y:S01]  /*1090*/  FMUL.FTZ R0, R7, R2 ;  /* 0x0000000207007220 */ /* 0x000fe20000410000 */
[----:B------:R-:W-:-:S03]  /*10a0*/  FMUL.FTZ R2, R2, 0.5 ;  /* 0x3f00000002027820 */ /* 0x000fc60000410000 */
[----:B------:R-:W-:-:S04]  /*10b0*/  FFMA R7, -R0, R0, R7 ;  /* 0x0000000000077223 */ /* 0x000fc80000000107 */
[----:B------:R-:W-:-:S07]  /*10c0*/  FFMA R0, R7, R2, R0 ;  /* 0x0000000207007223 */ /* 0x000fce0000000000 */
.L_x_34:
[----:B------:R-:W-:Y:S05]  /*10d0*/  BSYNC.RECONVERGENT B1 ;  /* 0x0000000000017941 */ /* 0x000fea0003800200 */
.L_x_32:
[----:B------:R-:W-:-:S04]  /*10e0*/  IMAD.WIDE R20, R15, 0x4, R18 ;  /* 0x000000040f147825 */ /* 0x000fc800078e0212 */
[----:B------:R-:W-:Y:S02]  /*10f0*/  IMAD.WIDE R18, R5, 0x4, R18 ;  /* 0x0000000405127825 */ /* 0x000fe400078e0212 */
[----:B------:R-:W2:Y:S04]  /*1100*/  LDG.E.CONSTANT R21, desc[UR4][R20.64] ;  /* 0x0000000414157981 */ /* 0x000ea8000c1e9900 */
[----:B------:R-:W3:Y:S01]  /*1110*/  LDG.E.CONSTANT R19, desc[UR4][R18.64] ;  /* 0x0000000412137981 */ /* 0x000ee2000c1e9900 */
[----:B------:R-:W-:-:S04]  /*1120*/  LEA R4, R3, R4, 0x2 ;  /* 0x0000000403047211 */ /* 0x000fc800078e10ff */
[----:B------:R-:W-:Y:S01]  /*1130*/  ISETP.GE.AND P2, PT, R4, R14, PT ;  /* 0x0000000e0400720c */ /* 0x000fe20003f46270 */
[-C--:B--2---:R-:W-:Y:S01]  /*1140*/  FMUL R7, R21, R16.reuse ;  /* 0x0000001015077220 */ /* 0x084fe20000400000 */
[----:B---3--:R-:W-:-:S03]  /*1150*/  FMUL R11, R19, R16 ;  /* 0x00000010130b7220 */ /* 0x008fc60000400000 */
[--C-:B------:R-:W-:Y:S01]  /*1160*/  FADD R2, |R7|, R0.reuse ;  /* 0x0000000007027221 */ /* 0x100fe20000000200 */
[----:B------:R-:W-:-:S04]  /*1170*/  FADD R11, |R11|, R0 ;  /* 0x000000000b0b7221 */ /* 0x000fc80000000200 */
[----:B------:R-:W-:Y:S02]  /*1180*/  FSETP.GEU.AND P0, PT, R9, R2, PT ;  /* 0x000000020900720b */ /* 0x000fe40003f0e000 */
[----:B------:R-:W-:Y:S02]  /*1190*/  FSETP.GEU.AND P1, PT, R10, R11, PT ;  /* 0x0000000b0a00720b */ /* 0x000fe40003f2e000 */
[----:B------:R-:W-:Y:S02]  /*11a0*/  FSEL R9, R2, R9, !P0 ;  /* 0x0000000902097208 */ /* 0x000fe40004000000 */
[----:B------:R-:W-:Y:S01]  /*11b0*/  FSEL R10, R11, R10, !P1 ;  /* 0x0000000a0b0a7208 */ /* 0x000fe20004800000 */
[----:B------:R-:W-:Y:S08]  /*11c0*/  @!P2 BRA `(.L_x_35) ;  /* 0xfffffff40034a947 */ /* 0x000ff0000383ffff */
.L_x_1:
[----:B------:R-:W-:Y:S05]  /*11d0*/  BSYNC.RECONVERGENT B0 ;  /* 0x0000000000007941 */ /* 0x000fea0003800200 */
.L_x_0:
[----:B------:R-:W3:Y:S02]  /*11e0*/  LDC.64 R2, c[0x0][0x380] ;  /* 0x0000e000ff027b82 */ /* 0x000ee40000000a00 */
[----:B---3-5:R-:W-:Y:S04]  /*11f0*/  STG.E desc[UR4][R2.64], R9 ;  /* 0x0000000902007986 */ /* 0x028fe8000c101904 */
[----:B------:R-:W-:Y:S01]  /*1200*/  STG.E desc[UR4][R2.64+0x4], R10 ;  /* 0x0000040a02007986 */ /* 0x000fe2000c101904 */
[----:B------:R-:W-:Y:S05]  /*1210*/  EXIT ;  /* 0x000000000000794d */ /* 0x000fea0003800000 */
        .weak           $__internal_0_$__cuda_sm20_rcp_rn_f32_slowpath
        .type           $__internal_0_$__cuda_sm20_rcp_rn_f32_slowpath,@function
        .size           $__internal_0_$__cuda_sm20_rcp_rn_f32_slowpath,($__internal_1_$__cuda_sm20_sqrt_rn_f32_slowpath - $__internal_0_$__cuda_sm20_rcp_rn_f32_slowpath)
$__internal_0_$__cuda_sm20_rcp_rn_f32_slowpath:
[----:B------:R-:W-:Y:S01]  /*1220*/  SHF.L.U32 R7, R0, 0x1, RZ ;  /* 0x0000000100077819 */ /* 0x000fe200000006ff */
[----:B------:R-:W-:Y:S03]  /*1230*/  BSSY.RECONVERGENT B3, `(.L_x_36) ;  /* 0x0000030000037945 */ /* 0x000fe60003800200 */
[----:B------:R-:W-:-:S04]  /*1240*/  SHF.R.U32.HI R7, RZ, 0x18, R7 ;  /* 0x00000018ff077819 */ /* 0x000fc80000011607 */
[----:B------:R-:W-:-:S13]  /*1250*/  ISETP.NE.U32.AND P0, PT, R7, RZ, PT ;  /* 0x000000ff0700720c */ /* 0x000fda0003f05070 */
[----:B------:R-:W-:Y:S05]  /*1260*/  @P0 BRA `(.L_x_37) ;  /* 0x0000000000280947 */ /* 0x000fea0003800000 */
[----:B------:R-:W-:-:S05]  /*1270*/  IMAD.SHL.U32 R7, R0, 0x2, RZ ;  /* 0x0000000200077824 */ /* 0x000fca00078e00ff */
[----:B------:R-:W-:-:S13]  /*1280*/  ISETP.NE.AND P0, PT, R7, RZ, PT ;  /* 0x000000ff0700720c */ /* 0x000fda0003f05270 */
[----:B------:R-:W-:Y:S01]  /*1290*/  @P0 FFMA R8, R0, 1.84467440737095516160e+19, RZ ;  /* 0x5f80000000080823 */ /* 0x000fe200000000ff */
[----:B------:R-:W-:Y:S08]  /*12a0*/  @!P0 MUFU.RCP R11, R0 ;  /* 0x00000000000b8308 */ /* 0x000ff00000001000 */
[----:B------:R-:W0:Y:S02]  /*12b0*/  @P0 MUFU.RCP R7, R8 ;  /* 0x0000000800070308 */ /* 0x000e240000001000 */
[----:B0-----:R-:W-:-:S04]  /*12c0*/  @P0 FFMA R20, R8, R7, -1 ;  /* 0xbf80000008140423 */ /* 0x001fc80000000007 */
[----:B------:R-:W-:-:S04]  /*12d0*/  @P0 FADD.FTZ R20, -R20, -RZ ;  /* 0x800000ff14140221 */ /* 0x000fc80000010100 */
[----:B------:R-:W-:-:S04]  /*12e0*/  @P0 FFMA R20, R7, R20, R7 ;  /* 0x0000001407140223 */ /* 0x000fc80000000007 */
[----:B------:R-:W-:Y:S01]  /*12f0*/  @P0 FFMA R11, R20, 1.84467440737095516160e+19, RZ ;  /* 0x5f800000140b0823 */ /* 0x000fe200000000ff */
[----:B------:R-:W-:Y:S06]  /*1300*/  BRA `(.L_x_38) ;  /* 0x0000000000887947 */ /* 0x000fec0003800000 */
.L_x_37:
[----:B------:R-:W-:-:S04]  /*1310*/  IADD3 R8, PT, PT, R7, -0xfd, RZ ;  /* 0xffffff0307087810 */ /* 0x000fc80007ffe0ff */
[----:B------:R-:W-:-:S13]  /*1320*/  ISETP.GT.U32.AND P0, PT, R8, 0x1, PT ;  /* 0x000000010800780c */ /* 0x000fda0003f04070 */
[----:B------:R-:W-:Y:S05]  /*1330*/  @P0 BRA `(.L_x_39) ;  /* 0x0000000000780947 */ /* 0x000fea0003800000 */
[----:B------:R-:W-:Y:S02]  /*1340*/  LOP3.LUT R23, R0, 0x7fffff, RZ, 0xc0, !PT ;  /* 0x007fffff00177812 */ /* 0x000fe400078ec0ff */
[----:B------:R-:W-:Y:S02]  /*1350*/  IADD3 R7, PT, PT, R7, -0xfc, RZ ;  /* 0xffffff0407077810 */ /* 0x000fe40007ffe0ff */
[----:B------:R-:W-:-:S04]  /*1360*/  LOP3.LUT R23, R23, 0x3f800000, RZ, 0xfc, !PT ;  /* 0x3f80000017177812 */ /* 0x000fc800078efcff */
[----:B------:R-:W0:Y:S02]  /*1370*/  MUFU.RCP R22, R23 ;  /* 0x0000001700167308 */ /* 0x000e240000001000 */
[----:B0-----:R-:W-:-:S04]  /*1380*/  FFMA R21, R23, R22, -1 ;  /* 0xbf80000017157423 */ /* 0x001fc80000000016 */
[----:B------:R-:W-:-:S04]  /*1390*/  FADD.FTZ R21, -R21, -RZ ;  /* 0x800000ff15157221 */ /* 0x000fc80000010100 */
[CCC-:B------:R-:W-:Y:S01]  /*13a0*/  FFMA.RM R11, R22.reuse, R21.reuse, R22.reuse ;  /* 0x00000015160b7223 */ /* 0x1c0fe20000004016 */
[----:B------:R-:W-:Y:S01]  /*13b0*/  FFMA.RP R22, R22, R21, R22 ;  /* 0x0000001516167223 */ /* 0x000fe20000008016 */
[----:B------:R-:W-:-:S03]  /*13c0*/  HFMA2 R21, -RZ, RZ, 0, 1.78813934326171875e-07 ;  /* 0x00000003ff157431 */ /* 0x000fc600000001ff */
[C---:B------:R-:W-:Y:S02]  /*13d0*/  LOP3.LUT R20, R11.reuse, 0x7fffff, RZ, 0xc0, !PT ;  /* 0x007fffff0b147812 */ /* 0x040fe400078ec0ff */
[----:B------:R-:W-:Y:S02]  /*13e0*/  FSETP.NEU.FTZ.AND P0, PT, R11, R22, PT ;  /* 0x000000160b00720b */ /* 0x000fe40003f1d000 */
[----:B------:R-:W-:Y:S02]  /*13f0*/  LOP3.LUT R20, R20, 0x800000, RZ, 0xfc, !PT ;  /* 0x0080000014147812 */ /* 0x000fe400078efcff */
[----:B------:R-:W-:Y:S02]  /*1400*/  SEL R11, RZ, 0xffffffff, !P0 ;  /* 0xffffffffff0b7807 */ /* 0x000fe40004000000 */
[----:B------:R-:W-:Y:S02]  /*1410*/  SHF.L.U32 R21, R21, R8, RZ ;  /* 0x0000000815157219 */ /* 0x000fe400000006ff */
[----:B------:R-:W-:Y:S01]  /*1420*/  SHF.R.U32.HI R7, RZ, R7, R20 ;  /* 0x00000007ff077219 */ /* 0x000fe20000011614 */
[----:B------:R-:W-:Y:S01]  /*1430*/  IMAD.MOV R11, RZ, RZ, -R11 ;  /* 0x000000ffff0b7224 */ /* 0x000fe200078e0a0b */
[----:B------:R-:W-:-:S04]  /*1440*/  LOP3.LUT R21, R21, R20, RZ, 0xc0, !PT ;  /* 0x0000001415157212 */ /* 0x000fc800078ec0ff */
[-C--:B------:R-:W-:Y:S02]  /*1450*/  SHF.R.U32.HI R21, RZ, R8.reuse, R21 ;  /* 0x00000008ff157219 */ /* 0x080fe40000011615 */
[----:B------:R-:W-:Y:S02]  /*1460*/  LOP3.LUT P1, RZ, R11, R8, R20, 0xf8, !PT ;  /* 0x000000080bff7212 */ /* 0x000fe4000782f814 */
[C---:B------:R-:W-:Y:S02]  /*1470*/  LOP3.LUT P0, RZ, R21.reuse, 0x1, RZ, 0xc0, !PT ;  /* 0x0000000115ff7812 */ /* 0x040fe4000780c0ff */
[----:B------:R-:W-:-:S04]  /*1480*/  LOP3.LUT P2, RZ, R21, 0x2, RZ, 0xc0, !PT ;  /* 0x0000000215ff7812 */ /* 0x000fc8000784c0ff */
[----:B------:R-:W-:Y:S02]  /*1490*/  PLOP3.LUT P0, PT, P0, P1, P2, 0xe0, 0x0 ;  /* 0x000000000000781c */ /* 0x000fe40000703c20 */
[----:B------:R-:W-:Y:S02]  /*14a0*/  LOP3.LUT P1, RZ, R0, 0x7fffff, RZ, 0xc0, !PT ;  /* 0x007fffff00ff7812 */ /* 0x000fe4000782c0ff */
[----:B------:R-:W-:-:S04]  /*14b0*/  SEL R8, RZ, 0x1, !P0 ;  /* 0x00000001ff087807 */ /* 0x000fc80004000000 */
[----:B------:R-:W-:-:S04]  /*14c0*/  IADD3 R8, PT, PT, -R8, RZ, RZ ;  /* 0x000000ff08087210 */ /* 0x000fc80007ffe1ff */
[----:B------:R-:W-:-:S13]  /*14d0*/  ISETP.GE.AND P0, PT, R8, RZ, PT ;  /* 0x000000ff0800720c */ /* 0x000fda0003f06270 */
[----:B------:R-:W-:-:S05]  /*14e0*/  @!P0 VIADD R7, R7, 0x1 ;  /* 0x0000000107078836 */ /* 0x000fca0000000000 */
[----:B------:R-:W-:-:S04]  /*14f0*/  @!P1 SHF.L.U32 R7, R7, 0x1, RZ ;  /* 0x0000000107079819 */ /* 0x000fc800000006ff */
[----:B------:R-:W-:Y:S01]  /*1500*/  LOP3.LUT R11, R7, 0x80000000, R0, 0xf8, !PT ;  /* 0x80000000070b7812 */ /* 0x000fe200078ef800 */
[----:B------:R-:W-:Y:S06]  /*1510*/  BRA `(.L_x_38) ;  /* 0x0000000000047947 */ /* 0x000fec0003800000 */
.L_x_39:
[----:B------:R0:W1:Y:S02]  /*1520*/  MUFU.RCP R11, R0 ;  /* 0x00000000000b7308 */ /* 0x0000640000001000 */
.L_x_38:
[----:B------:R-:W-:Y:S05]  /*1530*/  BSYNC.RECONVERGENT B3 ;  /* 0x0000000000037941 */ /* 0x000fea0003800200 */
.L_x_36:
[----:B------:R-:W-:Y:S01]  /*1540*/  MOV R20, R2 ;  /* 0x0000000200147202 */ /* 0x000fe20000000f00 */
[----:B------:R-:W-:-:S04]  /*1550*/  IMAD.MOV.U32 R21, RZ, RZ, 0x0 ;  /* 0x00000000ff157424 */ /* 0x000fc800078e00ff */
[----:B01----:R-:W-:Y:S05]  /*1560*/  RET.REL.NODEC R20 `(_Z15shallow2d_speedPfPKfii) ;  /* 0xffffffe814a47950 */ /* 0x003fea0003c3ffff */
        .weak           $__internal_1_$__cuda_sm20_sqrt_rn_f32_slowpath
        .type           $__internal_1_$__cuda_sm20_sqrt_rn_f32_slowpath,@function
        .size           $__internal_1_$__cuda_sm20_sqrt_rn_f32_slowpath,(.L_x_52 - $__internal_1_$__cuda_sm20_sqrt_rn_f32_slowpath)
$__internal_1_$__cuda_sm20_sqrt_rn_f32_slowpath:
[----:B------:R-:W-:-:S13]  /*1570*/  LOP3.LUT P0, RZ, R2, 0x7fffffff, RZ, 0xc0, !PT ;  /* 0x7fffffff02ff7812 */ /* 0x000fda000780c0ff */
[----:B------:R-:W-:Y:S01]  /*1580*/  @!P0 MOV R21, R2 ;  /* 0x0000000200158202 */ /* 0x000fe20000000f00 */
[----:B------:R-:W-:Y:S06]  /*1590*/  @!P0 BRA `(.L_x_40) ;  /* 0x0000000000408947 */ /* 0x000fec0003800000 */
[----:B------:R-:W-:-:S13]  /*15a0*/  FSETP.GEU.FTZ.AND P0, PT, R2, RZ, PT ;  /* 0x000000ff0200720b */ /* 0x000fda0003f1e000 */
[----:B------:R-:W-:Y:S01]  /*15b0*/  @!P0 MOV R21, 0x7fffffff ;  /* 0x7fffffff00158802 */ /* 0x000fe20000000f00 */
[----:B------:R-:W-:Y:S06]  /*15c0*/  @!P0 BRA `(.L_x_40) ;  /* 0x0000000000348947 */ /* 0x000fec0003800000 */
[----:B------:R-:W-:-:S13]  /*15d0*/  FSETP.GTU.FTZ.AND P0, PT, |R2|, +INF , PT ;  /* 0x7f8000000200780b */ /* 0x000fda0003f1c200 */
[----:B------:R-:W-:Y:S01]  /*15e0*/  @P0 FADD.FTZ R21, R2, 1 ;  /* 0x3f80000002150421 */ /* 0x000fe20000010000 */
[----:B------:R-:W-:Y:S06]  /*15f0*/  @P0 BRA `(.L_x_40) ;  /* 0x0000000000280947 */ /* 0x000fec0003800000 */
[----:B------:R-:W-:-:S13]  /*1600*/  FSETP.NEU.FTZ.AND P0, PT, |R2|, +INF , PT ;  /* 0x7f8000000200780b */ /* 0x000fda0003f1d200 */
[----:B------:R-:W-:Y:S01]  /*1610*/  @P0 FFMA R20, R2, 1.84467440737095516160e+19, RZ ;  /* 0x5f80000002140823 */ /* 0x000fe200000000ff */
[----:B------:R-:W-:-:S03]  /*1620*/  @!P0 IMAD.MOV.U32 R21, RZ, RZ, R2 ;  /* 0x000000ffff158224 */ /* 0x000fc600078e0002 */
[----:B------:R-:W0:Y:S02]  /*1630*/  @P0 MUFU.RSQ R7, R20 ;  /* 0x0000001400070308 */ /* 0x000e240000001400 */
[----:B0-----:R-:W-:Y:S01]  /*1640*/  @P0 FMUL.FTZ R11, R20, R7 ;  /* 0x00000007140b0220 */ /* 0x001fe20000410000 */
[----:B------:R-:W-:-:S03]  /*1650*/  @P0 FMUL.FTZ R7, R7, 0.5 ;  /* 0x3f00000007070820 */ /* 0x000fc60000410000 */
[----:B------:R-:W-:-:S04]  /*1660*/  @P0 FADD.FTZ R8, -R11, -RZ ;  /* 0x800000ff0b080221 */ /* 0x000fc80000010100 */
[----:B------:R-:W-:-:S04]  /*1670*/  @P0 FFMA R8, R11, R8, R20 ;  /* 0x000000080b080223 */ /* 0x000fc80000000014 */
[----:B------:R-:W-:-:S04]  /*1680*/  @P0 FFMA R7, R8, R7, R11 ;  /* 0x0000000708070223 */ /* 0x000fc8000000000b */
[----:B------:R-:W-:-:S07]  /*1690*/  @P0 FMUL.FTZ R21, R7, 2.3283064365386962891e-10 ;  /* 0x2f80000007150820 */ /* 0x000fce0000410000 */
.L_x_40:
[----:B------:R-:W-:Y:S01]  /*16a0*/  HFMA2 R29, -RZ, RZ, 0, 0 ;  /* 0x00000000ff1d7431 */ /* 0x000fe200000001ff */
[----:B------:R-:W-:-:S04]  /*16b0*/  MOV R28, R0 ;  /* 0x00000000001c7202 */ /* 0x000fc80000000f00 */
[----:B------:R-:W-:Y:S05]  /*16c0*/  RET.REL.NODEC R28 `(_Z15shallow2d_speedPfPKfii) ;  /* 0xffffffe81c4c7950 */ /* 0x000fea0003c3ffff */
.L_x_41:
[----:B------:R-:W-:-:S00]  /*16d0*/  BRA `(.L_x_41) ;  /* 0xfffffffc00fc7947 */ /* 0x000fc0000383ffff */
[----:B------:R-:W-:-:S00]  /*16e0*/  NOP ;  /* 0x0000000000007918 */ /* 0x000fc00000000000 */
        /* <DEDUP_REMOVED lines=9> */
.L_x_52:


//--------------------- .text._Z14shallow2d_fluxPfS_PKfii --------------------------
	.section	.text._Z14shallow2d_fluxPfS_PKfii,"ax",@progbits
	.align	128
        .global         _Z14shallow2d_fluxPfS_PKfii
        .type           _Z14shallow2d_fluxPfS_PKfii,@function
        .size           _Z14shallow2d_fluxPfS_PKfii,(.L_x_53 - _Z14shallow2d_fluxPfS_PKfii)
        .other          _Z14shallow2d_fluxPfS_PKfii,@"STO_CUDA_ENTRY STV_DEFAULT"
_Z14shallow2d_fluxPfS_PKfii:
.text._Z14shallow2d_fluxPfS_PKfii:
[----:B------:R-:W-:Y:S01]  /*0000*/  LDC R1, c[0x0][0x37c] ;  /* 0x0000df00ff017b82 */ /* 0x000fe20000000800 */
[----:B------:R-:W0:Y:S07]  /*0010*/  S2R R0, SR_TID.X ;  /* 0x0000000000007919 */ /* 0x000e2e0000002100 */
[----:B------:R-:W0:Y:S01]  /*0020*/  S2UR UR4, SR_CTAID.X ;  /* 0x00000000000479c3 */ /* 0x000e220000002500 */
[----:B------:R-:W1:Y:S07]  /*0030*/  LDCU.64 UR10, c[0x0][0x398] ;  /* 0x00007300ff0a77ac */ /* 0x000e6e0008000a00 */
[----:B------:R-:W0:Y:S02]  /*0040*/  LDC R3, c[0x0][0x360] ;  /* 0x0000d800ff037b82 */ /* 0x000e240000000800 */
[----:B0-----:R-:W-:-:S05]  /*0050*/  IMAD R15, R3, UR4, R0 ;  /* 0x00000004030f7c24 */ /* 0x001fca000f8e0200 */
[----:B-1----:R-:W-:-:S13]  /*0060*/  ISETP.GE.AND P0, PT, R15, UR10, PT ;  /* 0x0000000a0f007c0c */ /* 0x002fda000bf06270 */
[----:B------:R-:W-:Y:S05]  /*0070*/  @P0 EXIT ;  /* 0x000000000000094d */ /* 0x000fea0003800000 */
[----:B------:R-:W0:Y:S01]  /*0080*/  LDC.64 R4, c[0x0][0x390] ;  /* 0x0000e400ff047b82 */ /* 0x000e220000000a00 */
[----:B------:R-:W1:Y:S01]  /*0090*/  LDCU UR6, c[0x0][0x370] ;  /* 0x00006e00ff0677ac */ /* 0x000e620008000800 */
[----:B------:R-:W-:Y:S02]  /*00a0*/  USHF.R.S32.HI UR7, URZ, 0x1f, UR11 ;  /* 0x0000001fff077899 */ /* 0x000fe4000801140b */
[----:B------:R-:W-:-:S04]  /*00b0*/  USHF.L.U32 UR5, UR11, 0x1, URZ ;  /* 0x000000010b057899 */ /* 0x000fc800080006ff */
[----:B------:R-:W2:Y:S01]  /*00c0*/  LDC.64 R6, c[0x0][0x380] ;  /* 0x0000e000ff067b82 */ /* 0x000ea20000000a00 */
[----:B------:R-:W3:Y:S01]  /*00d0*/  LDCU.64 UR8, c[0x0][0x358] ;  /* 0x00006b00ff0877ac */ /* 0x000ee20008000a00 */
[----:B------:R-:W4:Y:S06]  /*00e0*/  LDCU UR13, c[0x0][0x39c] ;  /* 0x00007380ff0d77ac */ /* 0x000f2c0008000800 */
[----:B------:R-:W0:Y:S01]  /*00f0*/  LDC.64 R8, c[0x0][0x388] ;  /* 0x0000e200ff087b82 */ /* 0x000e220000000a00 */
[----:B------:R-:W0:Y:S01]  /*0100*/  LDCU UR16, c[0x0][0x398] ;  /* 0x00007300ff1077ac */ /* 0x000e220008000800 */
[----:B-1----:R-:W-:Y:S01]  /*0110*/  IMAD R3, R3, UR6, RZ ;  /* 0x0000000603037c24 */ /* 0x002fe2000f8e02ff */
[----:B------:R-:W1:Y:S01]  /*0120*/  LDCU.64 UR14, c[0x0][0x390] ;  /* 0x00007200ff0e77ac */ /* 0x000e620008000a00 */
[----:B------:R-:W-:-:S02]  /*0130*/  USHF.L.U32 UR12, UR11, 0x2, URZ ;  /* 0x000000020b0c7899 */ /* 0x000fc400080006ff */
[----:B------:R-:W-:Y:S02]  /*0140*/  USHF.L.U64.HI UR4, UR11, 0x2, UR7 ;  /* 0x000000020b047899 */ /* 0x000fe40008010207 */
[----:B------:R-:W-:-:S12]  /*0150*/  USHF.R.S32.HI UR10, URZ, 0x1f, UR5 ;  /* 0x0000001fff0a7899 */ /* 0x000fd80008011405 */
.L_x_45:
[----:B------:R-:W-:Y:S02]  /*0160*/  SHF.R.S32.HI R0, RZ, 0x1f, R15 ;  /* 0x0000001fff007819 */ /* 0x000fe4000001140f */
[----:B----4-:R-:W-:-:S04]  /*0170*/  IADD3 R2, P0, PT, R15, UR13, RZ ;  /* 0x0000000d0f027c10 */ /* 0x010fc8000ff1e0ff */
[----:B0-----:R-:W-:Y:S02]  /*0180*/  IADD3.X R11, PT, PT, R0, UR7, RZ, P0, !PT ;  /* 0x00000007000b7c10 */ /* 0x001fe400087fe4ff */
[----:B-1----:R-:W-:-:S04]  /*0190*/  LEA R16, P0, R2, UR14, 0x2 ;  /* 0x0000000e02107c11 */ /* 0x002fc8000f8010ff */
[----:B------:R-:W-:-:S06]  /*01a0*/  LEA.HI.X R17, R2, UR15, R11, 0x2, P0 ;  /* 0x0000000f02117c11 */ /* 0x000fcc00080f140b */
[----:B---3--:R-:W3:Y:S01]  /*01b0*/  LDG.E R17, desc[UR8][R16.64] ;  /* 0x0000000810117981 */ /* 0x008ee2000c1e1900 */
[C---:B------:R-:W-:Y:S01]  /*01c0*/  IADD3 R2, P0, PT, R15.reuse, UR5, RZ ;  /* 0x000000050f027c10 */ /* 0x040fe2000ff1e0ff */
[----:B--2---:R-:W-:-:S03]  /*01d0*/  IMAD.WIDE R12, R15, 0x4, R6 ;  /* 0x000000040f0c7825 */ /* 0x004fc600078e0206 */
[----:B------:R-:W-:Y:S02]  /*01e0*/  IADD3.X R11, PT, PT, R0, UR10, RZ, P0, !PT ;  /* 0x0000000a000b7c10 */ /* 0x000fe400087fe4ff */
[----:B------:R-:W-:-:S04]  /*01f0*/  LEA R20, P0, R2, UR14, 0x2 ;  /* 0x0000000e02147c11 */ /* 0x000fc8000f8010ff */
[----:B------:R-:W-:Y:S01]  /*0200*/  LEA.HI.X R21, R2, UR15, R11, 0x2, P0 ;  /* 0x0000000f02157c11 */ /* 0x000fe200080f140b */
[----:B---3--:R1:W-:Y:S04]  /*0210*/  STG.E desc[UR8][R12.64], R17 ;  /* 0x000000110c007986 */ /* 0x0083e8000c101908 */
[----:B------:R-:W2:Y:S01]  /*0220*/  LDG.E R14, desc[UR8][R20.64] ;  /* 0x00000008140e7981 */ /* 0x000ea2000c1e1900 */
[----:B0-----:R-:W-:-:S04]  /*0230*/  IMAD.WIDE R10, R15, 0x4, R8 ;  /* 0x000000040f0a7825 */ /* 0x001fc800078e0208 */
[----:B------:R-:W-:Y:S01]  /*0240*/  IMAD.WIDE R18, R15, 0x4, R4 ;  /* 0x000000040f127825 */ /* 0x000fe200078e0204 */
[----:B--2---:R1:W-:Y:S04]  /*0250*/  STG.E desc[UR8][R10.64], R14 ;  /* 0x0000000e0a007986 */ /* 0x0043e8000c101908 */
[----:B------:R-:W2:Y:S01]  /*0260*/  LDG.E R16, desc[UR8][R18.64] ;  /* 0x0000000812107981 */ /* 0x000ea2000c1e1900 */
[----:B------:R-:W-:Y:S01]  /*0270*/  BSSY.RECONVERGENT B0, `(.L_x_42) ;  /* 0x000000c000007945 */ /* 0x000fe20003800200 */
[----:B--2---:R-:W-:-:S05]  /*0280*/  VIADD R0, R16, 0x1800000 ;  /* 0x0180000010007836 */ /* 0x004fca0000000000 */
[----:B------:R-:W-:-:S04]  /*0290*/  LOP3.LUT R0, R0, 0x7f800000, RZ, 0xc0, !PT ;  /* 0x7f80000000007812 */ /* 0x000fc800078ec0ff */
[----:B------:R-:W-:-:S13]  /*02a0*/  ISETP.GT.U32.AND P0, PT, R0, 0x1ffffff, PT ;  /* 0x01ffffff0000780c */ /* 0x000fda0003f04070 */
[----:B-1----:R-:W-:Y:S05]  /*02b0*/  @P0 BRA `(.L_x_43) ;  /* 0x00000000000c0947 */ /* 0x002fea0003800000 */
[----:B------:R-:W-:-:S07]  /*02c0*/  MOV R18, 0x2e0 ;  /* 0x000002e000127802 */ /* 0x000fce0000000f00 */
[----:B------:R-:W-:Y:S05]  /*02d0*/  CALL.REL.NOINC `($__internal_2_$__cuda_sm20_rcp_rn_f32_slowpath) ;  /* 0x0000000000807944 */ /* 0x000fea0003c00000 */
[----:B------:R-:W-:Y:S05]  /*02e0*/  BRA `(.L_x_44) ;  /* 0x0000000000107947 */ /* 0x000fea0003800000 */
.L_x_43:
[----:B------:R-:W0:Y:S02]  /*02f0*/  MUFU.RCP R19, R16 ;  /* 0x0000001000137308 */ /* 0x000e240000001000 */
[----:B0-----:R-:W-:-:S04]  /*0300*/  FFMA R0, R16, R19, -1 ;  /* 0xbf80000010007423 */ /* 0x001fc80000000013 */
[----:B------:R-:W-:-:S04]  /*0310*/  FADD.FTZ R0, -R0, -RZ ;  /* 0x800000ff00007221 */ /* 0x000fc80000010100 */
[----:B------:R-:W-:-:S07]  /*0320*/  FFMA R0, R19, R0, R19 ;  /* 0x0000000013007223 */ /* 0x000fce0000000013 */
.L_x_44:
[----:B------:R-:W-:Y:S05]  /*0330*/  BSYNC.RECONVERGENT B0 ;  /* 0x0000000000007941 */ /* 0x000fea0003800200 */
.L_x_42:
[C---:B------:R-:W-:Y:S01]  /*0340*/  FMUL R21, R16.reuse, 4.9000000953674316406 ;  /* 0x409ccccd10157820 */ /* 0x040fe20000400000 */
[C---:B------:R-:W-:Y:S01]  /*0350*/  FMUL R19, R17.reuse, R17 ;  /* 0x0000001111137220 */ /* 0x040fe20000400000 */
[----:B------:R-:W-:Y:S01]  /*0360*/  FMUL R17, R17, R14 ;  /* 0x0000000e11117220 */ /* 0x000fe20000400000 */
[----:B------:R-:W-:Y:S01]  /*0370*/  USHF.L.U32 UR6, UR5, 0x2, URZ ;  /* 0x0000000205067899 */ /* 0x000fe200080006ff */
[----:B------:R-:W-:Y:S01]  /*0380*/  FMUL R2, R16, R21 ;  /* 0x0000001510027220 */ /* 0x000fe20000400000 */
[----:B------:R-:W-:Y:S01]  /*0390*/  IADD3 R16, P1, PT, R12, UR12, RZ ;  /* 0x0000000c0c107c10 */ /* 0x000fe2000ff3e0ff */
[----:B------:R-:W-:Y:S01]  /*03a0*/  USHF.L.U64.HI UR11, UR5, 0x2, UR10 ;  /* 0x00000002050b7899 */ /* 0x000fe2000801020a */
[----:B------:R-:W-:Y:S01]  /*03b0*/  FMUL R23, R17, R0 ;  /* 0x0000000011177220 */ /* 0x000fe20000400000 */
[----:B------:R-:W-:Y:S01]  /*03c0*/  IADD3 R18, P0, PT, R10, UR12, RZ ;  /* 0x0000000c0a127c10 */ /* 0x000fe2000ff1e0ff */
[----:B------:R-:W-:Y:S01]  /*03d0*/  FMUL R25, R14, R14 ;  /* 0x0000000e0e197220 */ /* 0x000fe20000400000 */
[----:B------:R-:W-:Y:S01]  /*03e0*/  IADD3.X R17, PT, PT, R13, UR4, RZ, P1, !PT ;  /* 0x000000040d117c10 */ /* 0x000fe20008ffe4ff */
[-CC-:B------:R-:W-:Y:S01]  /*03f0*/  FFMA R21, R19, R0.reuse, R2.reuse ;  /* 0x0000000013157223 */ /* 0x180fe20000000002 */
[----:B------:R-:W-:Y:S01]  /*0400*/  IADD3 R12, P1, PT, R12, UR6, RZ ;  /* 0x000000060c0c7c10 */ /* 0x000fe2000ff3e0ff */
[----:B------:R-:W-:Y:S01]  /*0410*/  FFMA R25, R25, R0, R2 ;  /* 0x0000000019197223 */ /* 0x000fe20000000002 */
[----:B------:R-:W-:Y:S01]  /*0420*/  IADD3 R10, P2, PT, R10, UR6, RZ ;  /* 0x000000060a0a7c10 */ /* 0x000fe2000ff5e0ff */
[----:B------:R-:W-:Y:S01]  /*0430*/  IMAD.IADD R15, R3, 0x1, R15 ;  /* 0x00000001030f7824 */ /* 0x000fe200078e020f */
[----:B------:R-:W-:Y:S01]  /*0440*/  IADD3.X R13, PT, PT, R13, UR11, RZ, P1, !PT ;  /* 0x0000000b0d0d7c10 */ /* 0x000fe20008ffe4ff */
[----:B------:R0:W-:Y:S01]  /*0450*/  STG.E desc[UR8][R16.64], R21 ;  /* 0x0000001510007986 */ /* 0x0001e2000c101908 */
[----:B------:R-:W-:-:S02]  /*0460*/  IADD3.X R19, PT, PT, R11, UR4, RZ, P0, !PT ;  /* 0x000000040b137c10 */ /* 0x000fc400087fe4ff */
[----:B------:R-:W-:Y:S01]  /*0470*/  IADD3.X R11, PT, PT, R11, UR11, RZ, P2, !PT ;  /* 0x0000000b0b0b7c10 */ /* 0x000fe200097fe4ff */
[----:B------:R0:W-:Y:S01]  /*0480*/  STG.E desc[UR8][R12.64], R23 ;  /* 0x000000170c007986 */ /* 0x0001e2000c101908 */
[----:B------:R-:W-:-:S03]  /*0490*/  ISETP.GE.AND P0, PT, R15, UR16, PT ;  /* 0x000000100f007c0c */ /* 0x000fc6000bf06270 */
[----:B------:R0:W-:Y:S04]  /*04a0*/  STG.E desc[UR8][R18.64], R23 ;  /* 0x0000001712007986 */ /* 0x0001e8000c101908 */
[----:B------:R0:W-:Y:S06]  /*04b0*/  STG.E desc[UR8][R10.64], R25 ;  /* 0x000000190a007986 */ /* 0x0001ec000c101908 */
[----:B------:R-:W-:Y:S05]  /*04c0*/  @!P0 BRA `(.L_x_45) ;  /* 0xfffffffc00248947 */ /* 0x000fea000383ffff */
[----:B------:R-:W-:Y:S05]  /*04d0*/  EXIT ;  /* 0x000000000000794d */ /* 0x000fea0003800000 */
        .weak           $__internal_2_$__cuda_sm20_rcp_rn_f32_slowpath
        .type           $__internal_2_$__cuda_sm20_rcp_rn_f32_slowpath,@function
        .size           $__internal_2_$__cuda_sm20_rcp_rn_f32_slowpath,(.L_x_53 - $__internal_2_$__cuda_sm20_rcp_rn_f32_slowpath)
$__internal_2_$__cuda_sm20_rcp_rn_f32_slowpath:
[----:B------:R-:W-:Y:S01]  /*04e0*/  IMAD.SHL.U32 R2, R16, 0x2, RZ ;  /* 0x0000000210027824 */ /* 0x000fe200078e00ff */
[----:B------:R-:W-:Y:S01]  /*04f0*/  BSSY.RECONVERGENT B1, `(.L_x_46) ;  /* 0x0000031000017945 */ /* 0x000fe20003800200 */
[----:B------:R-:W-:-:S03]  /*0500*/  IMAD.MOV.U32 R0, RZ, RZ, R16 ;  /* 0x000000ffff007224 */ /* 0x000fc600078e0010 */
        /* <DEDUP_REMOVED lines=13> */
.L_x_47:
[----:B------:R-:W-:-:S05]  /*05e0*/  VIADD R19, R2, 0xffffff03 ;  /* 0xffffff0302137836 */ /* 0x000fca0000000000 */
[----:B------:R-:W-:-:S13]  /*05f0*/  ISETP.GT.U32.AND P0, PT, R19, 0x1, PT ;  /* 0x000000011300780c */ /* 0x000fda0003f04070 */
[----:B------:R-:W-:Y:S05]  /*0600*/  @P0 BRA `(.L_x_49) ;  /* 0x0000000000780947 */ /* 0x000fea0003800000 */
[----:B------:R-:W-:Y:S01]  /*0610*/  LOP3.LUT R20, R0, 0x7fffff, RZ, 0xc0, !PT ;  /* 0x007fffff00147812 */ /* 0x000fe200078ec0ff */
[----:B------:R-:W-:-:S03]  /*0620*/  IMAD.MOV.U32 R24, RZ, RZ, 0x3 ;  /* 0x00000003ff187424 */ /* 0x000fc600078e00ff */
[----:B------:R-:W-:Y:S02]  /*0630*/  LOP3.LUT R20, R20, 0x3f800000, RZ, 0xfc, !PT ;  /* 0x3f80000014147812 */ /* 0x000fe400078efcff */
[----:B------:R-:W-:Y:S02]  /*0640*/  SHF.L.U32 R25, R24, R19, RZ ;  /* 0x0000001318197219 */ /* 0x000fe400000006ff */
[----:B------:R-:W0:Y:S02]  /*0650*/  MUFU.RCP R21, R20 ;  /* 0x0000001400157308 */ /* 0x000e240000001000 */
[----:B0-----:R-:W-:-:S04]  /*0660*/  FFMA R22, R20, R21, -1 ;  /* 0xbf80000014167423 */ /* 0x001fc80000000015 */
[----:B------:R-:W-:-:S04]  /*0670*/  FADD.FTZ R22, -R22, -RZ ;  /* 0x800000ff16167221 */ /* 0x000fc80000010100 */
[CCC-:B------:R-:W-:Y:S01]  /*0680*/  FFMA.RM R23, R21.reuse, R22.reuse, R21.reuse ;  /* 0x0000001615177223 */ /* 0x1c0fe20000004015 */
[----:B------:R-:W-:-:S04]  /*0690*/  FFMA.RP R22, R21, R22, R21 ;  /* 0x0000001615167223 */ /* 0x000fc80000008015 */
[C---:B------:R-:W-:Y:S02]  /*06a0*/  LOP3.LUT R21, R23.reuse, 0x7fffff, RZ, 0xc0, !PT ;  /* 0x007fffff17157812 */ /* 0x040fe400078ec0ff */
[----:B------:R-:W-:Y:S02]  /*06b0*/  FSETP.NEU.FTZ.AND P0, PT, R23, R22, PT ;  /* 0x000000161700720b */ /* 0x000fe40003f1d000 */
[----:B------:R-:W-:Y:S02]  /*06c0*/  LOP3.LUT R22, R21, 0x800000, RZ, 0xfc, !PT ;  /* 0x0080000015167812 */ /* 0x000fe400078efcff */
[----:B------:R-:W-:Y:S02]  /*06d0*/  SEL R21, RZ, 0xffffffff, !P0 ;  /* 0xffffffffff157807 */ /* 0x000fe40004000000 */
[----:B------:R-:W-:-:S03]  /*06e0*/  LOP3.LUT R20, R25, R22, RZ, 0xc0, !PT ;  /* 0x0000001619147212 */ /* 0x000fc600078ec0ff */
[----:B------:R-:W-:Y:S01]  /*06f0*/  IMAD.MOV R21, RZ, RZ, -R21 ;  /* 0x000000ffff157224 */ /* 0x000fe200078e0a15 */
[----:B------:R-:W-:-:S04]  /*0700*/  SHF.R.U32.HI R20, RZ, R19, R20 ;  /* 0x00000013ff147219 */ /* 0x000fc80000011614 */
[----:B------:R-:W-:Y:S02]  /*0710*/  LOP3.LUT P1, RZ, R21, R19, R22, 0xf8, !PT ;  /* 0x0000001315ff7212 */ /* 0x000fe4000782f816 */
[C---:B------:R-:W-:Y:S02]  /*0720*/  LOP3.LUT P0, RZ, R20.reuse, 0x1, RZ, 0xc0, !PT ;  /* 0x0000000114ff7812 */ /* 0x040fe4000780c0ff */
[----:B------:R-:W-:-:S04]  /*0730*/  LOP3.LUT P2, RZ, R20, 0x2, RZ, 0xc0, !PT ;  /* 0x0000000214ff7812 */ /* 0x000fc8000784c0ff */
[----:B------:R-:W-:Y:S02]  /*0740*/  PLOP3.LUT P0, PT, P0, P1, P2, 0xe0, 0x0 ;  /* 0x000000000000781c */ /* 0x000fe40000703c20 */
[----:B------:R-:W-:Y:S02]  /*0750*/  LOP3.LUT P1, RZ, R0, 0x7fffff, RZ, 0xc0, !PT ;  /* 0x007fffff00ff7812 */ /* 0x000fe4000782c0ff */
[----:B------:R-:W-:-:S05]  /*0760*/  SEL R19, RZ, 0x1, !P0 ;  /* 0x00000001ff137807 */ /* 0x000fca0004000000 */
[----:B------:R-:W-:-:S05]  /*0770*/  IMAD.MOV R19, RZ, RZ, -R19 ;  /* 0x000000ffff137224 */ /* 0x000fca00078e0a13 */
[----:B------:R-:W-:Y:S01]  /*0780*/  ISETP.GE.AND P0, PT, R19, RZ, PT ;  /* 0x000000ff1300720c */ /* 0x000fe20003f06270 */
[----:B------:R-:W-:-:S05]  /*0790*/  VIADD R19, R2, 0xffffff04 ;  /* 0xffffff0402137836 */ /* 0x000fca0000000000 */
[----:B------:R-:W-:-:S07]  /*07a0*/  SHF.R.U32.HI R19, RZ, R19, R22 ;  /* 0x00000013ff137219 */ /* 0x000fce0000011616 */
[----:B------:R-:W-:-:S04]  /*07b0*/  @!P0 VIADD R19, R19, 0x1 ;  /* 0x0000000113138836 */ /* 0x000fc80000000000 */
[----:B------:R-:W-:-:S05]  /*07c0*/  @!P1 IMAD.SHL.U32 R19, R19, 0x2, RZ ;  /* 0x0000000213139824 */ /* 0x000fca00078e00ff */
[----:B------:R-:W-:Y:S01]  /*07d0*/  LOP3.LUT R19, R19, 0x80000000, R0, 0xf8, !PT ;  /* 0x8000000013137812 */ /* 0x000fe200078ef800 */
[----:B------:R-:W-:Y:S06]  /*07e0*/  BRA `(.L_x_48) ;  /* 0x0000000000047947 */ /* 0x000fec0003800000 */
.L_x_49:
[----:B------:R0:W1:Y:S02]  /*07f0*/  MUFU.RCP R19, R0 ;  /* 0x0000000000137308 */ /* 0x0000640000001000 */
.L_x_48:
[----:B------:R-:W-:Y:S05]  /*0800*/  BSYNC.RECONVERGENT B1 ;  /* 0x0000000000017941 */ /* 0x000fea0003800200 */
.L_x_46:
[----:B01----:R-:W-:Y:S02]  /*0810*/  IMAD.MOV.U32 R0, RZ, RZ, R19 ;  /* 0x000000ffff007224 */ /* 0x003fe400078e0013 */
[----:B------:R-:W-:-:S04]  /*0820*/  IMAD.MOV.U32 R19, RZ, RZ, 0x0 ;  /* 0x00000000ff137424 */ /* 0x000fc800078e00ff */
[----:B------:R-:W-:Y:S05]  /*0830*/  RET.REL.NODEC R18 `(_Z14shallow2d_fluxPfS_PKfii) ;  /* 0xfffffff412f07950 */ /* 0x000fea0003c3ffff */
.L_x_50:
        /* <DEDUP_REMOVED lines=12> */
.L_x_53:


//--------------------- .nv.shared.reserved.0     --------------------------
	.section	.nv.shared.reserved.0,"aw",@nobits
	.weak		__nv_reservedSMEM_offset_0_alias
	.size		__nv_reservedSMEM_offset_0_alias, 0, 64
	.other		__nv_reservedSMEM_offset_0_alias,@"STO_CUDA_RESERVED_SHARED STV_DEFAULT"
__nv_reservedSMEM_offset_0_alias:
	.zero		0
	.zero		64


//--------------------- .nv.constant0._Z15shallow2d_speedPfPKfii --------------------------
	.section	.nv.constant0._Z15shallow2d_speedPfPKfii,"a",@progbits
	.sectionflags	@""
	.align	4
.nv.constant0._Z15shallow2d_speedPfPKfii:
	.zero		920


//--------------------- .nv.constant0._Z14shallow2d_fluxPfS_PKfii --------------------------
	.section	.nv.constant0._Z14shallow2d_fluxPfS_PKfii,"a",@progbits
	.sectionflags	@""
	.align	4
.nv.constant0._Z14shallow2d_fluxPfS_PKfii:
	.zero		928


//--------------------- SYMBOLS --------------------------

	.type		.nv.reservedSmem.offset0,@object
	.size		.nv.reservedSmem.offset0,0x4
